//
// Generated by NVIDIA NVVM Compiler
//
// Compiler Build ID: CL-36424714
// Cuda compilation tools, release 13.0, V13.0.88
// Based on NVVM 20.0.0
//

.version 9.0
.target sm_100
.address_size 64

	// .globl	_Z16phase1_optimizedPiii
// _ZZ16phase1_optimizedPiiiE10sharedDist has been demoted
// _ZZ16phase2_optimizedPiiiE11sharedPivot has been demoted
// _ZZ16phase2_optimizedPiiiE11sharedBlock has been demoted
// _ZZ16phase3_optimizedPiiiE9sharedRow has been demoted
// _ZZ16phase3_optimizedPiiiE9sharedCol has been demoted

.visible .entry _Z16phase1_optimizedPiii(
	.param .u64 .ptr .align 1 _Z16phase1_optimizedPiii_param_0,
	.param .u32 _Z16phase1_optimizedPiii_param_1,
	.param .u32 _Z16phase1_optimizedPiii_param_2
)
{
	.reg .pred 	%p<10>;
	.reg .b32 	%r<77>;
	.reg .b64 	%rd<7>;
	// demoted variable
	.shared .align 4 .b8 _ZZ16phase1_optimizedPiiiE10sharedDist[16384];
	ld.param.u64 	%rd3, [_Z16phase1_optimizedPiii_param_0];
	ld.param.u32 	%r31, [_Z16phase1_optimizedPiii_param_1];
	ld.param.u32 	%r32, [_Z16phase1_optimizedPiii_param_2];
	cvta.to.global.u64 	%rd4, %rd3;
	mov.u32 	%r33, %tid.x;
	mov.u32 	%r34, %tid.y;
	shl.b32 	%r35, %r33, 1;
	shl.b32 	%r36, %r34, 1;
	shl.b32 	%r37, %r31, 6;
	add.s32 	%r38, %r37, %r36;
	add.s32 	%r39, %r37, %r35;
	mad.lo.s32 	%r40, %r38, %r32, %r39;
	mov.u32 	%r41, _ZZ16phase1_optimizedPiiiE10sharedDist;
	shl.b32 	%r42, %r34, 9;
	add.s32 	%r43, %r41, %r42;
	mul.wide.s32 	%rd5, %r40, 4;
	add.s64 	%rd1, %rd4, %rd5;
	ld.global.u32 	%r44, [%rd1];
	shl.b32 	%r45, %r33, 3;
	add.s32 	%r1, %r43, %r45;
	st.shared.u32 	[%r1], %r44;
	ld.global.u32 	%r46, [%rd1+4];
	st.shared.u32 	[%r1+4], %r46;
	mul.wide.s32 	%rd6, %r32, 4;
	add.s64 	%rd2, %rd1, %rd6;
	ld.global.u32 	%r47, [%rd2];
	st.shared.u32 	[%r1+256], %r47;
	ld.global.u32 	%r48, [%rd2+4];
	st.shared.u32 	[%r1+260], %r48;
	bar.sync 	0;
	add.s32 	%r49, %r45, %r41;
	add.s32 	%r71, %r49, 260;
	add.s32 	%r70, %r43, 260;
	mov.b32 	%r72, 256;
$L__BB0_1:
	ld.shared.u32 	%r73, [%r70+-260];
	ld.shared.u32 	%r50, [%r71+-260];
	add.s32 	%r8, %r50, %r73;
	ld.shared.u32 	%r51, [%r1];
	setp.ge.s32 	%p1, %r8, %r51;
	@%p1 bra 	$L__BB0_3;
	st.shared.u32 	[%r1], %r8;
	ld.shared.u32 	%r73, [%r70+-260];
$L__BB0_3:
	ld.shared.u32 	%r52, [%r71+-256];
	add.s32 	%r11, %r52, %r73;
	ld.shared.u32 	%r53, [%r1+4];
	setp.ge.s32 	%p2, %r11, %r53;
	@%p2 bra 	$L__BB0_5;
	st.shared.u32 	[%r1+4], %r11;
$L__BB0_5:
	ld.shared.u32 	%r74, [%r70+-4];
	ld.shared.u32 	%r54, [%r71+-260];
	add.s32 	%r13, %r54, %r74;
	ld.shared.u32 	%r55, [%r1+256];
	setp.ge.s32 	%p3, %r13, %r55;
	@%p3 bra 	$L__BB0_7;
	st.shared.u32 	[%r1+256], %r13;
	ld.shared.u32 	%r74, [%r70+-4];
$L__BB0_7:
	ld.shared.u32 	%r56, [%r71+-256];
	add.s32 	%r16, %r56, %r74;
	ld.shared.u32 	%r57, [%r1+260];
	setp.ge.s32 	%p4, %r16, %r57;
	@%p4 bra 	$L__BB0_9;
	st.shared.u32 	[%r1+260], %r16;
$L__BB0_9:
	bar.sync 	0;
	ld.shared.u32 	%r75, [%r70+-256];
	ld.shared.u32 	%r58, [%r71+-4];
	add.s32 	%r18, %r58, %r75;
	ld.shared.u32 	%r59, [%r1];
	setp.ge.s32 	%p5, %r18, %r59;
	@%p5 bra 	$L__BB0_11;
	st.shared.u32 	[%r1], %r18;
	ld.shared.u32 	%r75, [%r70+-256];
$L__BB0_11:
	ld.shared.u32 	%r60, [%r71];
	add.s32 	%r21, %r60, %r75;
	ld.shared.u32 	%r61, [%r1+4];
	setp.ge.s32 	%p6, %r21, %r61;
	@%p6 bra 	$L__BB0_13;
	st.shared.u32 	[%r1+4], %r21;
$L__BB0_13:
	ld.shared.u32 	%r76, [%r70];
	ld.shared.u32 	%r62, [%r71+-4];
	add.s32 	%r23, %r62, %r76;
	ld.shared.u32 	%r63, [%r1+256];
	setp.ge.s32 	%p7, %r23, %r63;
	@%p7 bra 	$L__BB0_15;
	st.shared.u32 	[%r1+256], %r23;
	ld.shared.u32 	%r76, [%r70];
$L__BB0_15:
	ld.shared.u32 	%r64, [%r71];
	add.s32 	%r26, %r64, %r76;
	ld.shared.u32 	%r65, [%r1+260];
	setp.ge.s32 	%p8, %r26, %r65;
	@%p8 bra 	$L__BB0_17;
	st.shared.u32 	[%r1+260], %r26;
$L__BB0_17:
	bar.sync 	0;
	add.s32 	%r72, %r72, 8;
	add.s32 	%r71, %r71, 512;
	add.s32 	%r70, %r70, 8;
	setp.ne.s32 	%p9, %r72, 512;
	@%p9 bra 	$L__BB0_1;
	ld.shared.u32 	%r66, [%r1];
	st.global.u32 	[%rd1], %r66;
	ld.shared.u32 	%r67, [%r1+4];
	st.global.u32 	[%rd1+4], %r67;
	ld.shared.u32 	%r68, [%r1+256];
	st.global.u32 	[%rd2], %r68;
	ld.shared.u32 	%r69, [%r1+260];
	st.global.u32 	[%rd2+4], %r69;
	ret;

}
	// .globl	_Z16phase2_optimizedPiii
.visible .entry _Z16phase2_optimizedPiii(
	.param .u64 .ptr .align 1 _Z16phase2_optimizedPiii_param_0,
	.param .u32 _Z16phase2_optimizedPiii_param_1,
	.param .u32 _Z16phase2_optimizedPiii_param_2
)
{
	.reg .pred 	%p<21>;
	.reg .b32 	%r<161>;
	.reg .b64 	%rd<21>;
	// demoted variable
	.shared .align 4 .b8 _ZZ16phase2_optimizedPiiiE11sharedPivot[16384];
	// demoted variable
	.shared .align 4 .b8 _ZZ16phase2_optimizedPiiiE11sharedBlock[16384];
	ld.param.u64 	%rd2, [_Z16phase2_optimizedPiii_param_0];
	ld.param.u32 	%r55, [_Z16phase2_optimizedPiii_param_1];
	ld.param.u32 	%r56, [_Z16phase2_optimizedPiii_param_2];
	cvta.to.global.u64 	%rd1, %rd2;
	mov.u32 	%r1, %tid.x;
	mov.u32 	%r2, %tid.y;
	shl.b32 	%r3, %r1, 1;
	shl.b32 	%r4, %r2, 1;
	mov.u32 	%r5, %ctaid.y;
	setp.ne.s32 	%p1, %r5, 0;
	shl.b32 	%r57, %r2, 9;
	mov.u32 	%r150, _ZZ16phase2_optimizedPiiiE11sharedBlock;
	add.s32 	%r59, %r150, %r57;
	shl.b32 	%r60, %r1, 3;
	add.s32 	%r6, %r59, %r60;
	@%p1 bra 	$L__BB1_3;
	mov.u32 	%r7, %ctaid.x;
	setp.eq.s32 	%p3, %r7, %r55;
	@%p3 bra 	$L__BB1_48;
	shl.b32 	%r79, %r55, 6;
	shl.b32 	%r80, %r7, 6;
	add.s32 	%r147, %r79, %r4;
	add.s32 	%r146, %r80, %r3;
	add.s32 	%r81, %r79, %r3;
	mul.lo.s32 	%r82, %r147, %r56;
	add.s32 	%r83, %r81, %r82;
	add.s32 	%r84, %r82, %r146;
	shl.b32 	%r85, %r4, 8;
	mov.u32 	%r86, _ZZ16phase2_optimizedPiiiE11sharedPivot;
	add.s32 	%r87, %r86, %r85;
	mul.wide.s32 	%rd10, %r83, 4;
	add.s64 	%rd11, %rd1, %rd10;
	ld.global.u32 	%r88, [%rd11];
	shl.b32 	%r89, %r3, 2;
	add.s32 	%r90, %r87, %r89;
	st.shared.u32 	[%r90], %r88;
	mul.wide.s32 	%rd12, %r84, 4;
	add.s64 	%rd13, %rd1, %rd12;
	ld.global.u32 	%r91, [%rd13];
	st.shared.u32 	[%r6], %r91;
	ld.global.u32 	%r92, [%rd11+4];
	st.shared.u32 	[%r90+4], %r92;
	ld.global.u32 	%r93, [%rd13+4];
	st.shared.u32 	[%r6+4], %r93;
	mul.wide.s32 	%rd14, %r56, 4;
	add.s64 	%rd15, %rd11, %rd14;
	ld.global.u32 	%r94, [%rd15];
	st.shared.u32 	[%r90+256], %r94;
	add.s64 	%rd16, %rd13, %rd14;
	ld.global.u32 	%r95, [%rd16];
	st.shared.u32 	[%r6+256], %r95;
	ld.global.u32 	%r96, [%rd15+4];
	st.shared.u32 	[%r90+260], %r96;
	ld.global.u32 	%r97, [%rd16+4];
	st.shared.u32 	[%r6+260], %r97;
	bra.uni 	$L__BB1_5;
$L__BB1_3:
	mov.u32 	%r10, %ctaid.x;
	setp.eq.s32 	%p2, %r10, %r55;
	@%p2 bra 	$L__BB1_48;
	shl.b32 	%r61, %r10, 6;
	shl.b32 	%r62, %r55, 6;
	add.s32 	%r147, %r61, %r4;
	add.s32 	%r146, %r62, %r3;
	add.s32 	%r63, %r62, %r4;
	shl.b32 	%r64, %r4, 8;
	mov.u32 	%r65, _ZZ16phase2_optimizedPiiiE11sharedPivot;
	add.s32 	%r66, %r65, %r64;
	mad.lo.s32 	%r67, %r63, %r56, %r146;
	mul.wide.s32 	%rd3, %r67, 4;
	add.s64 	%rd4, %rd1, %rd3;
	ld.global.u32 	%r68, [%rd4];
	shl.b32 	%r69, %r3, 2;
	add.s32 	%r70, %r66, %r69;
	st.shared.u32 	[%r70], %r68;
	mad.lo.s32 	%r71, %r147, %r56, %r146;
	mul.wide.s32 	%rd5, %r71, 4;
	add.s64 	%rd6, %rd1, %rd5;
	ld.global.u32 	%r72, [%rd6];
	st.shared.u32 	[%r6], %r72;
	ld.global.u32 	%r73, [%rd4+4];
	st.shared.u32 	[%r70+4], %r73;
	ld.global.u32 	%r74, [%rd6+4];
	st.shared.u32 	[%r6+4], %r74;
	mul.wide.s32 	%rd7, %r56, 4;
	add.s64 	%rd8, %rd4, %rd7;
	ld.global.u32 	%r75, [%rd8];
	st.shared.u32 	[%r70+256], %r75;
	add.s64 	%rd9, %rd6, %rd7;
	ld.global.u32 	%r76, [%rd9];
	st.shared.u32 	[%r6+256], %r76;
	ld.global.u32 	%r77, [%rd8+4];
	st.shared.u32 	[%r70+260], %r77;
	ld.global.u32 	%r78, [%rd9+4];
	st.shared.u32 	[%r6+260], %r78;
$L__BB1_5:
	bar.sync 	0;
	mov.u32 	%r149, _ZZ16phase2_optimizedPiiiE11sharedPivot;
	mov.b32 	%r148, 256;
	mov.u32 	%r151, %r150;
	mov.u32 	%r152, %r149;
$L__BB1_6:
	setp.ne.s32 	%p4, %r5, 0;
	add.s32 	%r22, %r150, %r57;
	add.s32 	%r23, %r149, %r57;
	add.s32 	%r24, %r151, %r60;
	add.s32 	%r25, %r152, %r60;
	@%p4 bra 	$L__BB1_8;
	ld.shared.u32 	%r103, [%r23];
	ld.shared.u32 	%r104, [%r24];
	add.s32 	%r153, %r104, %r103;
	bra.uni 	$L__BB1_9;
$L__BB1_8:
	ld.shared.u32 	%r101, [%r22];
	ld.shared.u32 	%r102, [%r25];
	add.s32 	%r153, %r102, %r101;
$L__BB1_9:
	ld.shared.u32 	%r105, [%r6];
	setp.ge.s32 	%p5, %r153, %r105;
	@%p5 bra 	$L__BB1_11;
	st.shared.u32 	[%r6], %r153;
$L__BB1_11:
	setp.eq.s32 	%p6, %r5, 0;
	@%p6 bra 	$L__BB1_13;
	ld.shared.u32 	%r106, [%r22];
	ld.shared.u32 	%r107, [%r25+4];
	add.s32 	%r154, %r107, %r106;
	bra.uni 	$L__BB1_14;
$L__BB1_13:
	ld.shared.u32 	%r108, [%r23];
	ld.shared.u32 	%r109, [%r24+4];
	add.s32 	%r154, %r109, %r108;
$L__BB1_14:
	ld.shared.u32 	%r110, [%r6+4];
	setp.ge.s32 	%p7, %r154, %r110;
	@%p7 bra 	$L__BB1_16;
	st.shared.u32 	[%r6+4], %r154;
$L__BB1_16:
	setp.eq.s32 	%p8, %r5, 0;
	@%p8 bra 	$L__BB1_18;
	ld.shared.u32 	%r111, [%r22+256];
	ld.shared.u32 	%r112, [%r25];
	add.s32 	%r155, %r112, %r111;
	bra.uni 	$L__BB1_19;
$L__BB1_18:
	ld.shared.u32 	%r113, [%r23+256];
	ld.shared.u32 	%r114, [%r24];
	add.s32 	%r155, %r114, %r113;
$L__BB1_19:
	ld.shared.u32 	%r115, [%r6+256];
	setp.ge.s32 	%p9, %r155, %r115;
	@%p9 bra 	$L__BB1_21;
	st.shared.u32 	[%r6+256], %r155;
$L__BB1_21:
	setp.eq.s32 	%p10, %r5, 0;
	@%p10 bra 	$L__BB1_23;
	ld.shared.u32 	%r116, [%r22+256];
	ld.shared.u32 	%r117, [%r25+4];
	add.s32 	%r156, %r117, %r116;
	bra.uni 	$L__BB1_24;
$L__BB1_23:
	ld.shared.u32 	%r118, [%r23+256];
	ld.shared.u32 	%r119, [%r24+4];
	add.s32 	%r156, %r119, %r118;
$L__BB1_24:
	ld.shared.u32 	%r120, [%r6+260];
	setp.ge.s32 	%p11, %r156, %r120;
	@%p11 bra 	$L__BB1_26;
	st.shared.u32 	[%r6+260], %r156;
$L__BB1_26:
	setp.eq.s32 	%p12, %r5, 0;
	bar.sync 	0;
	@%p12 bra 	$L__BB1_28;
	ld.shared.u32 	%r121, [%r22+4];
	ld.shared.u32 	%r122, [%r25+256];
	add.s32 	%r157, %r122, %r121;
	bra.uni 	$L__BB1_29;
$L__BB1_28:
	ld.shared.u32 	%r123, [%r23+4];
	ld.shared.u32 	%r124, [%r24+256];
	add.s32 	%r157, %r124, %r123;
$L__BB1_29:
	ld.shared.u32 	%r125, [%r6];
	setp.ge.s32 	%p13, %r157, %r125;
	@%p13 bra 	$L__BB1_31;
	st.shared.u32 	[%r6], %r157;
$L__BB1_31:
	setp.eq.s32 	%p14, %r5, 0;
	@%p14 bra 	$L__BB1_33;
	ld.shared.u32 	%r126, [%r22+4];
	ld.shared.u32 	%r127, [%r25+260];
	add.s32 	%r158, %r127, %r126;
	bra.uni 	$L__BB1_34;
$L__BB1_33:
	ld.shared.u32 	%r128, [%r23+4];
	ld.shared.u32 	%r129, [%r24+260];
	add.s32 	%r158, %r129, %r128;
$L__BB1_34:
	ld.shared.u32 	%r130, [%r6+4];
	setp.ge.s32 	%p15, %r158, %r130;
	@%p15 bra 	$L__BB1_36;
	st.shared.u32 	[%r6+4], %r158;
$L__BB1_36:
	setp.eq.s32 	%p16, %r5, 0;
	@%p16 bra 	$L__BB1_38;
	ld.shared.u32 	%r131, [%r22+260];
	ld.shared.u32 	%r132, [%r25+256];
	add.s32 	%r159, %r132, %r131;
	bra.uni 	$L__BB1_39;
$L__BB1_38:
	ld.shared.u32 	%r133, [%r23+260];
	ld.shared.u32 	%r134, [%r24+256];
	add.s32 	%r159, %r134, %r133;
$L__BB1_39:
	ld.shared.u32 	%r135, [%r6+256];
	setp.ge.s32 	%p17, %r159, %r135;
	@%p17 bra 	$L__BB1_41;
	st.shared.u32 	[%r6+256], %r159;
$L__BB1_41:
	setp.eq.s32 	%p18, %r5, 0;
	@%p18 bra 	$L__BB1_43;
	ld.shared.u32 	%r136, [%r22+260];
	ld.shared.u32 	%r137, [%r25+260];
	add.s32 	%r160, %r137, %r136;
	bra.uni 	$L__BB1_44;
$L__BB1_43:
	ld.shared.u32 	%r138, [%r23+260];
	ld.shared.u32 	%r139, [%r24+260];
	add.s32 	%r160, %r139, %r138;
$L__BB1_44:
	ld.shared.u32 	%r140, [%r6+260];
	setp.ge.s32 	%p19, %r160, %r140;
	@%p19 bra 	$L__BB1_46;
	st.shared.u32 	[%r6+260], %r160;
$L__BB1_46:
	bar.sync 	0;
	add.s32 	%r152, %r152, 512;
	add.s32 	%r151, %r151, 512;
	add.s32 	%r150, %r150, 8;
	add.s32 	%r149, %r149, 8;
	add.s32 	%r148, %r148, 512;
	setp.ne.s32 	%p20, %r148, 16640;
	@%p20 bra 	$L__BB1_6;
	mad.lo.s32 	%r141, %r147, %r56, %r146;
	ld.shared.u32 	%r142, [%r6];
	mul.wide.s32 	%rd17, %r141, 4;
	add.s64 	%rd18, %rd1, %rd17;
	st.global.u32 	[%rd18], %r142;
	ld.shared.u32 	%r143, [%r6+4];
	st.global.u32 	[%rd18+4], %r143;
	ld.shared.u32 	%r144, [%r6+256];
	mul.wide.s32 	%rd19, %r56, 4;
	add.s64 	%rd20, %rd18, %rd19;
	st.global.u32 	[%rd20], %r144;
	ld.shared.u32 	%r145, [%r6+260];
	st.global.u32 	[%rd20+4], %r145;
$L__BB1_48:
	ret;

}
	// .globl	_Z16phase3_optimizedPiii
.visible .entry _Z16phase3_optimizedPiii(
	.param .u64 .ptr .align 1 _Z16phase3_optimizedPiii_param_0,
	.param .u32 _Z16phase3_optimizedPiii_param_1,
	.param .u32 _Z16phase3_optimizedPiii_param_2
)
{
	.reg .pred 	%p<5>;
	.reg .b32 	%r<109>;
	.reg .b64 	%rd<13>;
	// demoted variable
	.shared .align 4 .b8 _ZZ16phase3_optimizedPiiiE9sharedRow[16384];
	// demoted variable
	.shared .align 4 .b8 _ZZ16phase3_optimizedPiiiE9sharedCol[16384];
	ld.param.u64 	%rd3, [_Z16phase3_optimizedPiii_param_0];
	ld.param.u32 	%r23, [_Z16phase3_optimizedPiii_param_1];
	ld.param.u32 	%r24, [_Z16phase3_optimizedPiii_param_2];
	mov.u32 	%r1, %ctaid.x;
	setp.eq.s32 	%p1, %r1, %r23;
	mov.u32 	%r2, %ctaid.y;
	setp.eq.s32 	%p2, %r2, %r23;
	or.pred  	%p3, %p1, %p2;
	@%p3 bra 	$L__BB2_4;
	cvta.to.global.u64 	%rd4, %rd3;
	mov.u32 	%r26, %tid.x;
	mov.u32 	%r27, %tid.y;
	shl.b32 	%r28, %r26, 1;
	shl.b32 	%r29, %r27, 1;
	shl.b32 	%r30, %r2, 6;
	shl.b32 	%r31, %r1, 6;
	add.s32 	%r32, %r30, %r29;
	add.s32 	%r33, %r31, %r28;
	shl.b32 	%r34, %r23, 6;
	add.s32 	%r35, %r34, %r28;
	add.s32 	%r36, %r34, %r29;
	mul.lo.s32 	%r37, %r32, %r24;
	add.s32 	%r38, %r35, %r37;
	mad.lo.s32 	%r39, %r36, %r24, %r33;
	mov.u32 	%r40, _ZZ16phase3_optimizedPiiiE9sharedCol;
	shl.b32 	%r41, %r27, 9;
	add.s32 	%r42, %r40, %r41;
	mov.u32 	%r43, _ZZ16phase3_optimizedPiiiE9sharedRow;
	add.s32 	%r44, %r43, %r41;
	mul.wide.s32 	%rd5, %r38, 4;
	add.s64 	%rd6, %rd4, %rd5;
	ld.global.u32 	%r45, [%rd6];
	shl.b32 	%r46, %r26, 3;
	add.s32 	%r47, %r44, %r46;
	st.shared.u32 	[%r47], %r45;
	mul.wide.s32 	%rd7, %r39, 4;
	add.s64 	%rd8, %rd4, %rd7;
	ld.global.u32 	%r48, [%rd8];
	add.s32 	%r49, %r42, %r46;
	st.shared.u32 	[%r49], %r48;
	ld.global.u32 	%r50, [%rd6+4];
	st.shared.u32 	[%r47+4], %r50;
	ld.global.u32 	%r51, [%rd8+4];
	st.shared.u32 	[%r49+4], %r51;
	mul.wide.s32 	%rd9, %r24, 4;
	add.s64 	%rd10, %rd6, %rd9;
	ld.global.u32 	%r52, [%rd10];
	st.shared.u32 	[%r47+256], %r52;
	add.s64 	%rd11, %rd8, %rd9;
	ld.global.u32 	%r53, [%rd11];
	st.shared.u32 	[%r49+256], %r53;
	ld.global.u32 	%r54, [%rd10+4];
	st.shared.u32 	[%r47+260], %r54;
	ld.global.u32 	%r55, [%rd11+4];
	st.shared.u32 	[%r49+260], %r55;
	bar.sync 	0;
	add.s32 	%r56, %r37, %r33;
	mul.wide.s32 	%rd12, %r56, 4;
	add.s64 	%rd1, %rd4, %rd12;
	ld.global.u32 	%r108, [%rd1];
	ld.global.u32 	%r107, [%rd1+4];
	add.s64 	%rd2, %rd1, %rd9;
	ld.global.u32 	%r106, [%rd2];
	ld.global.u32 	%r105, [%rd2+4];
	add.s32 	%r57, %r46, %r40;
	add.s32 	%r103, %r57, 512;
	add.s32 	%r102, %r44, 256;
	mov.b32 	%r104, 512;
$L__BB2_2:
	ld.shared.u32 	%r58, [%r102+-256];
	ld.shared.u32 	%r59, [%r103+-512];
	add.s32 	%r60, %r59, %r58;
	min.s32 	%r61, %r60, %r108;
	ld.shared.u32 	%r62, [%r103+-508];
	add.s32 	%r63, %r62, %r58;
	min.s32 	%r64, %r63, %r107;
	ld.shared.u32 	%r65, [%r102];
	add.s32 	%r66, %r59, %r65;
	min.s32 	%r67, %r66, %r106;
	add.s32 	%r68, %r62, %r65;
	min.s32 	%r69, %r68, %r105;
	ld.shared.u32 	%r70, [%r102+-252];
	ld.shared.u32 	%r71, [%r103+-256];
	add.s32 	%r72, %r71, %r70;
	min.s32 	%r73, %r72, %r61;
	ld.shared.u32 	%r74, [%r103+-252];
	add.s32 	%r75, %r74, %r70;
	min.s32 	%r76, %r75, %r64;
	ld.shared.u32 	%r77, [%r102+4];
	add.s32 	%r78, %r71, %r77;
	min.s32 	%r79, %r78, %r67;
	add.s32 	%r80, %r74, %r77;
	min.s32 	%r81, %r80, %r69;
	ld.shared.u32 	%r82, [%r102+-248];
	ld.shared.u32 	%r83, [%r103];
	add.s32 	%r84, %r83, %r82;
	min.s32 	%r85, %r84, %r73;
	ld.shared.u32 	%r86, [%r103+4];
	add.s32 	%r87, %r86, %r82;
	min.s32 	%r88, %r87, %r76;
	ld.shared.u32 	%r89, [%r102+8];
	add.s32 	%r90, %r83, %r89;
	min.s32 	%r91, %r90, %r79;
	add.s32 	%r92, %r86, %r89;
	min.s32 	%r93, %r92, %r81;
	ld.shared.u32 	%r94, [%r102+-244];
	ld.shared.u32 	%r95, [%r103+256];
	add.s32 	%r96, %r95, %r94;
	min.s32 	%r108, %r96, %r85;
	ld.shared.u32 	%r97, [%r103+260];
	add.s32 	%r98, %r97, %r94;
	min.s32 	%r107, %r98, %r88;
	ld.shared.u32 	%r99, [%r102+12];
	add.s32 	%r100, %r95, %r99;
	min.s32 	%r106, %r100, %r91;
	add.s32 	%r101, %r97, %r99;
	min.s32 	%r105, %r101, %r93;
	add.s32 	%r104, %r104, 1024;
	add.s32 	%r103, %r103, 1024;
	add.s32 	%r102, %r102, 16;
	setp.ne.s32 	%p4, %r104, 16896;
	@%p4 bra 	$L__BB2_2;
	st.global.u32 	[%rd1], %r108;
	st.global.u32 	[%rd1+4], %r107;
	st.global.u32 	[%rd2], %r106;
	st.global.u32 	[%rd2+4], %r105;
$L__BB2_4:
	ret;

}


// ===== COMPILED SASS (sm_100) =====

	.target	sm_100

	.elftype	@"ET_EXEC"


//--------------------- .note.nv.tkinfo           --------------------------
	.section	.note.nv.tkinfo,"",@"SHT_NOTE"
	.sectionflags	@"SHF_NOTE_NV_TKINFO"
	.tkinfo
        /*0018*/ 	.word	0x00000002
        /*0030*/ 	.string	""
        /*0030*/ 	.string	"ptxas"
        /*0030*/ 	.string	"Cuda compilation tools, release 13.0, V13.0.88"
        /*0030*/ 	.string	"Build cuda_13.0.r13.0/compiler.36424714_0"
        /*0030*/ 	.string	"-arch sm_100 -m 64 "



//--------------------- .note.nv.cuinfo           --------------------------
	.section	.note.nv.cuinfo,"",@"SHT_NOTE"
	.sectionflags	@"SHF_NOTE_NV_CUINFO"
        /*0018*/ 	.short	0x0002
        /*001a*/ 	.short	0x0064
        /*001c*/ 	.short	0x0082
	.zero		2


//--------------------- .nv.info                  --------------------------
	.section	.nv.info,"",@"SHT_CUDA_INFO"
	.align	4


	//----- nvinfo : EIATTR_REGCOUNT
	.align		4
        /*0000*/ 	.byte	0x04, 0x2f
        /*0002*/ 	.short	(.L_1 - .L_0)
	.align		4
.L_0:
        /*0004*/ 	.word	index@(_Z16phase1_optimizedPiii)
        /*0008*/ 	.word	0x00000012


	//----- nvinfo : EIATTR_FRAME_SIZE
	.align		4
.L_1:
        /*000c*/ 	.byte	0x04, 0x11
        /*000e*/ 	.short	(.L_3 - .L_2)
	.align		4
.L_2:
        /*0010*/ 	.word	index@(_Z16phase1_optimizedPiii)
        /*0014*/ 	.word	0x00000000


	//----- nvinfo : EIATTR_REGCOUNT
	.align		4
.L_3:
        /*0018*/ 	.byte	0x04, 0x2f
        /*001a*/ 	.short	(.L_5 - .L_4)
	.align		4
.L_4:
        /*001c*/ 	.word	index@(_Z16phase2_optimizedPiii)
        /*0020*/ 	.word	0x00000020


	//----- nvinfo : EIATTR_FRAME_SIZE
	.align		4
.L_5:
        /*0024*/ 	.byte	0x04, 0x11
        /*0026*/ 	.short	(.L_7 - .L_6)
	.align		4
.L_6:
        /*0028*/ 	.word	index@(_Z16phase2_optimizedPiii)
        /*002c*/ 	.word	0x00000000


	//----- nvinfo : EIATTR_REGCOUNT
	.align		4
.L_7:
        /*0030*/ 	.byte	0x04, 0x2f
        /*0032*/ 	.short	(.L_9 - .L_8)
	.align		4
.L_8:
        /*0034*/ 	.word	index@(_Z16phase3_optimizedPiii)
        /*0038*/ 	.word	0x00000020


	//----- nvinfo : EIATTR_FRAME_SIZE
	.align		4
.L_9:
        /*003c*/ 	.byte	0x04, 0x11
        /*003e*/ 	.short	(.L_11 - .L_10)
	.align		4
.L_10:
        /*0040*/ 	.word	index@(_Z16phase3_optimizedPiii)
        /*0044*/ 	.word	0x00000000


	//----- nvinfo : EIATTR_MIN_STACK_SIZE
	.align		4
.L_11:
        /*0048*/ 	.byte	0x04, 0x12
        /*004a*/ 	.short	(.L_13 - .L_12)
	.align		4
.L_12:
        /*004c*/ 	.word	index@(_Z16phase3_optimizedPiii)
        /*0050*/ 	.word	0x00000000


	//----- nvinfo : EIATTR_MIN_STACK_SIZE
	.align		4
.L_13:
        /*0054*/ 	.byte	0x04, 0x12
        /*0056*/ 	.short	(.L_15 - .L_14)
	.align		4
.L_14:
        /*0058*/ 	.word	index@(_Z16phase2_optimizedPiii)
        /*005c*/ 	.word	0x00000000


	//----- nvinfo : EIATTR_MIN_STACK_SIZE
	.align		4
.L_15:
        /*0060*/ 	.byte	0x04, 0x12
        /*0062*/ 	.short	(.L_17 - .L_16)
	.align		4
.L_16:
        /*0064*/ 	.word	index@(_Z16phase1_optimizedPiii)
        /*0068*/ 	.word	0x00000000
.L_17:


//--------------------- .nv.compat                --------------------------
	.section	.nv.compat,"",@"SHT_CUDA_COMPAT_INFO"
	.align	4
        /*0000*/ 	.byte	0x02, 0x09, 0x00, 0x00, 0x02, 0x02, 0x01, 0x00, 0x02, 0x05, 0x05, 0x00, 0x03, 0x07, 0x01, 0x01
        /*0010*/ 	.byte	0x02, 0x03, 0x00, 0x00, 0x02, 0x06, 0x01, 0x00, 0x04, 0x0b, 0x08, 0x00, 0x09, 0x00, 0x00, 0x00
        /*0020*/ 	.byte	0x00, 0x00, 0x00, 0x00


//--------------------- .nv.info._Z16phase3_optimizedPiii --------------------------
	.section	.nv.info._Z16phase3_optimizedPiii,"",@"SHT_CUDA_INFO"
	.sectionflags	@""
	.align	4


	//----- nvinfo : EIATTR_CUDA_API_VERSION
	.align		4
        /*0000*/ 	.byte	0x04, 0x37
        /*0002*/ 	.short	(.L_19 - .L_18)
.L_18:
        /*0004*/ 	.word	0x00000082


	//----- nvinfo : EIATTR_KPARAM_INFO
	.align		4
.L_19:
        /*0008*/ 	.byte	0x04, 0x17
        /*000a*/ 	.short	(.L_21 - .L_20)
.L_20:
        /*000c*/ 	.word	0x00000000
        /*0010*/ 	.short	0x0002
        /*0012*/ 	.short	0x000c
        /*0014*/ 	.byte	0x00, 0xf0, 0x11, 0x00


	//----- nvinfo : EIATTR_KPARAM_INFO
	.align		4
.L_21:
        /*0018*/ 	.byte	0x04, 0x17
        /*001a*/ 	.short	(.L_23 - .L_22)
.L_22:
        /*001c*/ 	.word	0x00000000
        /*0020*/ 	.short	0x0001
        /*0022*/ 	.short	0x0008
        /*0024*/ 	.byte	0x00, 0xf0, 0x11, 0x00


	//----- nvinfo : EIATTR_KPARAM_INFO
	.align		4
.L_23:
        /*0028*/ 	.byte	0x04, 0x17
        /*002a*/ 	.short	(.L_25 - .L_24)
.L_24:
        /*002c*/ 	.word	0x00000000
        /*0030*/ 	.short	0x0000
        /*0032*/ 	.short	0x0000
        /*0034*/ 	.byte	0x00, 0xf5, 0x21, 0x00


	//----- nvinfo : EIATTR_SPARSE_MMA_MASK
	.align		4
.L_25:
        /*0038*/ 	.byte	0x03, 0x50
        /*003a*/ 	.short	0x0000


	//----- nvinfo : EIATTR_MAXREG_COUNT
	.align		4
        /*003c*/ 	.byte	0x03, 0x1b
        /*003e*/ 	.short	0x00ff


	//----- nvinfo : EIATTR_NUM_BARRIERS
	.align		4
        /*0040*/ 	.byte	0x02, 0x4c
        /*0042*/ 	.byte	0x01
	.zero		1


	//----- nvinfo : EIATTR_MERCURY_ISA_VERSION
	.align		4
        /*0044*/ 	.byte	0x03, 0x5f
        /*0046*/ 	.short	0x0101


	//----- nvinfo : EIATTR_VRC_CTA_INIT_COUNT
	.align		4
        /*0048*/ 	.byte	0x02, 0x4a
	.zero		1
	.zero		1


	//----- nvinfo : EIATTR_EXIT_INSTR_OFFSETS
	.align		4
        /*004c*/ 	.byte	0x04, 0x1c
        /*004e*/ 	.short	(.L_27 - .L_26)


	//   ....[0]....
.L_26:
        /*0050*/ 	.word	0x00000060


	//   ....[1]....
        /*0054*/ 	.word	0x000009e0


	//----- nvinfo : EIATTR_CBANK_PARAM_SIZE
	.align		4
.L_27:
        /*0058*/ 	.byte	0x03, 0x19
        /*005a*/ 	.short	0x0010


	//----- nvinfo : EIATTR_PARAM_CBANK
	.align		4
        /*005c*/ 	.byte	0x04, 0x0a
        /*005e*/ 	.short	(.L_29 - .L_28)
	.align		4
.L_28:
        /*0060*/ 	.word	index@(.nv.constant0._Z16phase3_optimizedPiii)
        /*0064*/ 	.short	0x0380
        /*0066*/ 	.short	0x0010


	//----- nvinfo : EIATTR_SW_WAR
	.align		4
.L_29:
        /*0068*/ 	.byte	0x04, 0x36
        /*006a*/ 	.short	(.L_31 - .L_30)
.L_30:
        /*006c*/ 	.word	0x00000008
.L_31:


//--------------------- .nv.info._Z16phase2_optimizedPiii --------------------------
	.section	.nv.info._Z16phase2_optimizedPiii,"",@"SHT_CUDA_INFO"
	.sectionflags	@""
	.align	4


	//----- nvinfo : EIATTR_CUDA_API_VERSION
	.align		4
        /*0000*/ 	.byte	0x04, 0x37
        /*0002*/ 	.short	(.L_33 - .L_32)
.L_32:
        /*0004*/ 	.word	0x00000082


	//----- nvinfo : EIATTR_KPARAM_INFO
	.align		4
.L_33:
        /*0008*/ 	.byte	0x04, 0x17
        /*000a*/ 	.short	(.L_35 - .L_34)
.L_34:
        /*000c*/ 	.word	0x00000000
        /*0010*/ 	.short	0x0002
        /*0012*/ 	.short	0x000c
        /*0014*/ 	.byte	0x00, 0xf0, 0x11, 0x00


	//----- nvinfo : EIATTR_KPARAM_INFO
	.align		4
.L_35:
        /*0018*/ 	.byte	0x04, 0x17
        /*001a*/ 	.short	(.L_37 - .L_36)
.L_36:
        /*001c*/ 	.word	0x00000000
        /*0020*/ 	.short	0x0001
        /*0022*/ 	.short	0x0008
        /*0024*/ 	.byte	0x00, 0xf0, 0x11, 0x00


	//----- nvinfo : EIATTR_KPARAM_INFO
	.align		4
.L_37:
        /*0028*/ 	.byte	0x04, 0x17
        /*002a*/ 	.short	(.L_39 - .L_38)
.L_38:
        /*002c*/ 	.word	0x00000000
        /*0030*/ 	.short	0x0000
        /*0032*/ 	.short	0x0000
        /*0034*/ 	.byte	0x00, 0xf5, 0x21, 0x00


	//----- nvinfo : EIATTR_SPARSE_MMA_MASK
	.align		4
.L_39:
        /*0038*/ 	.byte	0x03, 0x50
        /*003a*/ 	.short	0x0000


	//----- nvinfo : EIATTR_MAXREG_COUNT
	.align		4
        /*003c*/ 	.byte	0x03, 0x1b
        /*003e*/ 	.short	0x00ff


	//----- nvinfo : EIATTR_NUM_BARRIERS
	.align		4
        /*0040*/ 	.byte	0x02, 0x4c
        /*0042*/ 	.byte	0x01
	.zero		1


	//----- nvinfo : EIATTR_MERCURY_ISA_VERSION
	.align		4
        /*0044*/ 	.byte	0x03, 0x5f
        /*0046*/ 	.short	0x0101


	//----- nvinfo : EIATTR_VRC_CTA_INIT_COUNT
	.align		4
        /*0048*/ 	.byte	0x02, 0x4a
	.zero		1
	.zero		1


	//----- nvinfo : EIATTR_EXIT_INSTR_OFFSETS
	.align		4
        /*004c*/ 	.byte	0x04, 0x1c
        /*004e*/ 	.short	(.L_41 - .L_40)


	//   ....[0]....
.L_40:
        /*0050*/ 	.word	0x00000120


	//   ....[1]....
        /*0054*/ 	.word	0x00000350


	//   ....[2]....
        /*0058*/ 	.word	0x00000b90


	//----- nvinfo : EIATTR_CBANK_PARAM_SIZE
	.align		4
.L_41:
        /*005c*/ 	.byte	0x03, 0x19
        /*005e*/ 	.short	0x0010


	//----- nvinfo : EIATTR_PARAM_CBANK
	.align		4
        /*0060*/ 	.byte	0x04, 0x0a
        /*0062*/ 	.short	(.L_43 - .L_42)
	.align		4
.L_42:
        /*0064*/ 	.word	index@(.nv.constant0._Z16phase2_optimizedPiii)
        /*0068*/ 	.short	0x0380
        /*006a*/ 	.short	0x0010


	//----- nvinfo : EIATTR_SW_WAR
	.align		4
.L_43:
        /*006c*/ 	.byte	0x04, 0x36
        /*006e*/ 	.short	(.L_45 - .L_44)
.L_44:
        /*0070*/ 	.word	0x00000008
.L_45:


//--------------------- .nv.info._Z16phase1_optimizedPiii --------------------------
	.section	.nv.info._Z16phase1_optimizedPiii,"",@"SHT_CUDA_INFO"
	.sectionflags	@""
	.align	4


	//----- nvinfo : EIATTR_CUDA_API_VERSION
	.align		4
        /*0000*/ 	.byte	0x04, 0x37
        /*0002*/ 	.short	(.L_47 - .L_46)
.L_46:
        /*0004*/ 	.word	0x00000082


	//----- nvinfo : EIATTR_KPARAM_INFO
	.align		4
.L_47:
        /*0008*/ 	.byte	0x04, 0x17
        /*000a*/ 	.short	(.L_49 - .L_48)
.L_48:
        /*000c*/ 	.word	0x00000000
        /*0010*/ 	.short	0x0002
        /*0012*/ 	.short	0x000c
        /*0014*/ 	.byte	0x00, 0xf0, 0x11, 0x00


	//----- nvinfo : EIATTR_KPARAM_INFO
	.align		4
.L_49:
        /*0018*/ 	.byte	0x04, 0x17
        /*001a*/ 	.short	(.L_51 - .L_50)
.L_50:
        /*001c*/ 	.word	0x00000000
        /*0020*/ 	.short	0x0001
        /*0022*/ 	.short	0x0008
        /*0024*/ 	.byte	0x00, 0xf0, 0x11, 0x00


	//----- nvinfo : EIATTR_KPARAM_INFO
	.align		4
.L_51:
        /*0028*/ 	.byte	0x04, 0x17
        /*002a*/ 	.short	(.L_53 - .L_52)
.L_52:
        /*002c*/ 	.word	0x00000000
        /*0030*/ 	.short	0x0000
        /*0032*/ 	.short	0x0000
        /*0034*/ 	.byte	0x00, 0xf5, 0x21, 0x00


	//----- nvinfo : EIATTR_SPARSE_MMA_MASK
	.align		4
.L_53:
        /*0038*/ 	.byte	0x03, 0x50
        /*003a*/ 	.short	0x0000


	//----- nvinfo : EIATTR_MAXREG_COUNT
	.align		4
        /*003c*/ 	.byte	0x03, 0x1b
        /*003e*/ 	.short	0x00ff


	//----- nvinfo : EIATTR_NUM_BARRIERS
	.align		4
        /*0040*/ 	.byte	0x02, 0x4c
        /*0042*/ 	.byte	0x01
	.zero		1


	//----- nvinfo : EIATTR_MERCURY_ISA_VERSION
	.align		4
        /*0044*/ 	.byte	0x03, 0x5f
        /*0046*/ 	.short	0x0101


	//----- nvinfo : EIATTR_VRC_CTA_INIT_COUNT
	.align		4
        /*0048*/ 	.byte	0x02, 0x4a
	.zero		1
	.zero		1


	//----- nvinfo : EIATTR_EXIT_INSTR_OFFSETS
	.align		4
        /*004c*/ 	.byte	0x04, 0x1c
        /*004e*/ 	.short	(.L_55 - .L_54)


	//   ....[0]....
.L_54:
        /*0050*/ 	.word	0x00000590


	//----- nvinfo : EIATTR_CBANK_PARAM_SIZE
	.align		4
.L_55:
        /*0054*/ 	.byte	0x03, 0x19
        /*0056*/ 	.short	0x0010


	//----- nvinfo : EIATTR_PARAM_CBANK
	.align		4
        /*0058*/ 	.byte	0x04, 0x0a
        /*005a*/ 	.short	(.L_57 - .L_56)
	.align		4
.L_56:
        /*005c*/ 	.word	index@(.nv.constant0._Z16phase1_optimizedPiii)
        /*0060*/ 	.short	0x0380
        /*0062*/ 	.short	0x0010


	//----- nvinfo : EIATTR_SW_WAR
	.align		4
.L_57:
        /*0064*/ 	.byte	0x04, 0x36
        /*0066*/ 	.short	(.L_59 - .L_58)
.L_58:
        /*0068*/ 	.word	0x00000008
.L_59:


//--------------------- .nv.callgraph             --------------------------
	.section	.nv.callgraph,"",@"SHT_CUDA_CALLGRAPH"
	.align	4
	.sectionentsize	8
	.align		4
        /*0000*/ 	.word	0x00000000
	.align		4
        /*0004*/ 	.word	0xffffffff
	.align		4
        /*0008*/ 	.word	0x00000000
	.align		4
        /*000c*/ 	.word	0xfffffffe
	.align		4
        /*0010*/ 	.word	0x00000000
	.align		4
        /*0014*/ 	.word	0xfffffffd
	.align		4
        /*0018*/ 	.word	0x00000000
	.align		4
        /*001c*/ 	.word	0xfffffffc


//--------------------- .text._Z16phase3_optimizedPiii --------------------------
	.section	.text._Z16phase3_optimizedPiii,"ax",@progbits
	.align	128
        .global         _Z16phase3_optimizedPiii
        .type           _Z16phase3_optimizedPiii,@function
        .size           _Z16phase3_optimizedPiii,(.L_x_8 - _Z16phase3_optimizedPiii)
        .other          _Z16phase3_optimizedPiii,@"STO_CUDA_ENTRY STV_DEFAULT"
_Z16phase3_optimizedPiii:
.text._Z16phase3_optimizedPiii:
[----:B------:R-:W-:Y:S01]  /*0000*/  LDC R1, c[0x0][0x37c] ;  /* 0x0000df00ff017b82 */ /* 0x000fe20000000800 */
[----:B------:R-:W0:Y:S07]  /*0010*/  S2R R8, SR_CTAID.Y ;  /* 0x0000000000087919 */ /* 0x000e2e0000002600 */
[----:B------:R-:W0:Y:S01]  /*0020*/  LDC R4, c[0x0][0x388] ;  /* 0x0000e200ff047b82 */ /* 0x000e220000000800 */
[----:B------:R-:W1:Y:S01]  /*0030*/  S2R R5, SR_CTAID.X ;  /* 0x0000000000057919 */ /* 0x000e620000002500 */
[----:B0-----:R-:W-:-:S04]  /*0040*/  ISETP.NE.AND P0, PT, R8, R4, PT ;  /* 0x000000040800720c */ /* 0x001fc80003f05270 */
[----:B-1----:R-:W-:-:S13]  /*0050*/  ISETP.EQ.OR P0, PT, R5, R4, !P0 ;  /* 0x000000040500720c */ /* 0x002fda0004702670 */
[----:B------:R-:W-:Y:S05]  /*0060*/  @P0 EXIT ;  /* 0x000000000000094d */ /* 0x000fea0003800000 */
[----:B------:R-:W0:Y:S01]  /*0070*/  S2R R0, SR_TID.X ;  /* 0x0000000000007919 */ /* 0x000e220000002100 */
[----:B------:R-:W1:Y:S01]  /*0080*/  LDC R21, c[0x0][0x38c] ;  /* 0x0000e300ff157b82 */ /* 0x000e620000000800 */
[----:B------:R-:W2:Y:S01]  /*0090*/  LDCU.64 UR8, c[0x0][0x358] ;  /* 0x00006b00ff0877ac */ /* 0x000ea20008000a00 */
[----:B------:R-:W3:Y:S06]  /*00a0*/  S2R R7, SR_TID.Y ;  /* 0x0000000000077919 */ /* 0x000eec0000002200 */
[----:B------:R-:W4:Y:S01]  /*00b0*/  LDC.64 R22, c[0x0][0x380] ;  /* 0x0000e000ff167b82 */ /* 0x000f220000000a00 */
[----:B0-----:R-:W-:-:S02]  /*00c0*/  IMAD.SHL.U32 R2, R0, 0x2, RZ ;  /* 0x0000000200027824 */ /* 0x001fc400078e00ff */
[----:B---3--:R-:W-:Y:S02]  /*00d0*/  IMAD.SHL.U32 R3, R7, 0x2, RZ ;  /* 0x0000000207037824 */ /* 0x008fe400078e00ff */
[--C-:B------:R-:W-:Y:S02]  /*00e0*/  IMAD R6, R5, 0x40, R2.reuse ;  /* 0x0000004005067824 */ /* 0x100fe400078e0202 */
[----:B------:R-:W-:Y:S02]  /*00f0*/  IMAD R2, R4, 0x40, R2 ;  /* 0x0000004004027824 */ /* 0x000fe400078e0202 */
[--C-:B------:R-:W-:Y:S02]  /*0100*/  IMAD R8, R8, 0x40, R3.reuse ;  /* 0x0000004008087824 */ /* 0x100fe400078e0203 */
[----:B------:R-:W-:Y:S02]  /*0110*/  IMAD R3, R4, 0x40, R3 ;  /* 0x0000004004037824 */ /* 0x000fe400078e0203 */
[----:B-1----:R-:W-:-:S02]  /*0120*/  IMAD R13, R8, R21, R2 ;  /* 0x00000015080d7224 */ /* 0x002fc400078e0202 */
[----:B------:R-:W-:Y:S02]  /*0130*/  IMAD R3, R3, R21, R6 ;  /* 0x0000001503037224 */ /* 0x000fe400078e0206 */
[----:B----4-:R-:W-:-:S04]  /*0140*/  IMAD.WIDE R12, R13, 0x4, R22 ;  /* 0x000000040d0c7825 */ /* 0x010fc800078e0216 */
[----:B------:R-:W-:Y:S01]  /*0150*/  IMAD.WIDE R14, R3, 0x4, R22 ;  /* 0x00000004030e7825 */ /* 0x000fe200078e0216 */
[----:B--2---:R-:W2:Y:S03]  /*0160*/  LDG.E R9, desc[UR8][R12.64] ;  /* 0x000000080c097981 */ /* 0x004ea6000c1e1900 */
[C---:B------:R-:W-:Y:S01]  /*0170*/  IMAD.WIDE R4, R21.reuse, 0x4, R12 ;  /* 0x0000000415047825 */ /* 0x040fe200078e020c */
[----:B------:R-:W3:Y:S03]  /*0180*/  LDG.E R10, desc[UR8][R14.64] ;  /* 0x000000080e0a7981 */ /* 0x000ee6000c1e1900 */
[----:B------:R-:W-:Y:S01]  /*0190*/  IMAD.WIDE R2, R21, 0x4, R14 ;  /* 0x0000000415027825 */ /* 0x000fe200078e020e */
[----:B------:R-:W4:Y:S04]  /*01a0*/  LDG.E R11, desc[UR8][R12.64+0x4] ;  /* 0x000004080c0b7981 */ /* 0x000f28000c1e1900 */
[----:B------:R0:W4:Y:S04]  /*01b0*/  LDG.E R16, desc[UR8][R14.64+0x4] ;  /* 0x000004080e107981 */ /* 0x000128000c1e1900 */
[----:B------:R-:W4:Y:S04]  /*01c0*/  LDG.E R17, desc[UR8][R4.64] ;  /* 0x0000000804117981 */ /* 0x000f28000c1e1900 */
[----:B------:R-:W4:Y:S04]  /*01d0*/  LDG.E R18, desc[UR8][R2.64] ;  /* 0x0000000802127981 */ /* 0x000f28000c1e1900 */
[----:B------:R-:W4:Y:S04]  /*01e0*/  LDG.E R19, desc[UR8][R4.64+0x4] ;  /* 0x0000040804137981 */ /* 0x000f28000c1e1900 */
[----:B------:R-:W4:Y:S01]  /*01f0*/  LDG.E R24, desc[UR8][R2.64+0x4] ;  /* 0x0000040802187981 */ /* 0x000f22000c1e1900 */
[----:B------:R-:W1:Y:S01]  /*0200*/  S2UR UR6, SR_CgaCtaId ;  /* 0x00000000000679c3 */ /* 0x000e620000008800 */
[----:B------:R-:W-:-:S02]  /*0210*/  UMOV UR4, 0x400 ;  /* 0x0000040000047882 */ /* 0x000fc40000000000 */
[----:B------:R-:W-:Y:S01]  /*0220*/  UIADD3 UR5, UPT, UPT, UR4, 0x4000, URZ ;  /* 0x0000400004057890 */ /* 0x000fe2000fffe0ff */
[----:B0-----:R-:W-:Y:S01]  /*0230*/  IMAD R15, R8, R21, R6 ;  /* 0x00000015080f7224 */ /* 0x001fe200078e0206 */
[----:B-1----:R-:W-:Y:S02]  /*0240*/  ULEA UR4, UR6, UR4, 0x18 ;  /* 0x0000000406047291 */ /* 0x002fe4000f8ec0ff */
[----:B------:R-:W-:-:S04]  /*0250*/  ULEA UR5, UR6, UR5, 0x18 ;  /* 0x0000000506057291 */ /* 0x000fc8000f8ec0ff */
[C---:B------:R-:W-:Y:S02]  /*0260*/  LEA R13, R7.reuse, UR4, 0x9 ;  /* 0x00000004070d7c11 */ /* 0x040fe4000f8e48ff */
[----:B------:R-:W-:-:S03]  /*0270*/  LEA R7, R7, UR5, 0x9 ;  /* 0x0000000507077c11 */ /* 0x000fc6000f8e48ff */
[C---:B------:R-:W-:Y:S02]  /*0280*/  IMAD R6, R0.reuse, 0x8, R13 ;  /* 0x0000000800067824 */ /* 0x040fe400078e020d */
[----:B------:R-:W-:Y:S02]  /*0290*/  IMAD R7, R0, 0x8, R7 ;  /* 0x0000000800077824 */ /* 0x000fe400078e0207 */
[----:B------:R-:W-:-:S04]  /*02a0*/  IMAD.WIDE R22, R15, 0x4, R22 ;  /* 0x000000040f167825 */ /* 0x000fc800078e0216 */
[----:B------:R-:W-:Y:S01]  /*02b0*/  IMAD.WIDE R20, R21, 0x4, R22 ;  /* 0x0000000415147825 */ /* 0x000fe200078e0216 */
[----:B--2---:R-:W-:Y:S04]  /*02c0*/  STS [R6], R9 ;  /* 0x0000000906007388 */ /* 0x004fe80000000800 */
[----:B---3--:R-:W-:Y:S04]  /*02d0*/  STS [R7], R10 ;  /* 0x0000000a07007388 */ /* 0x008fe80000000800 */
[----:B----4-:R0:W-:Y:S04]  /*02e0*/  STS [R6+0x4], R11 ;  /* 0x0000040b06007388 */ /* 0x0101e80000000800 */
[----:B------:R1:W-:Y:S04]  /*02f0*/  STS [R7+0x4], R16 ;  /* 0x0000041007007388 */ /* 0x0003e80000000800 */
[----:B------:R1:W-:Y:S04]  /*0300*/  STS [R6+0x100], R17 ;  /* 0x0001001106007388 */ /* 0x0003e80000000800 */
[----:B------:R1:W-:Y:S04]  /*0310*/  STS [R7+0x100], R18 ;  /* 0x0001001207007388 */ /* 0x0003e80000000800 */
[----:B------:R1:W-:Y:S04]  /*0320*/  STS [R6+0x104], R19 ;  /* 0x0001041306007388 */ /* 0x0003e80000000800 */
[----:B------:R1:W-:Y:S01]  /*0330*/  STS [R7+0x104], R24 ;  /* 0x0001041807007388 */ /* 0x0003e20000000800 */
[----:B------:R-:W-:Y:S06]  /*0340*/  BAR.SYNC.DEFER_BLOCKING 0x0 ;  /* 0x0000000000007b1d */ /* 0x000fec0000010000 */
[----:B------:R1:W5:Y:S04]  /*0350*/  LDG.E R3, desc[UR8][R22.64] ;  /* 0x0000000816037981 */ /* 0x000368000c1e1900 */
[----:B------:R1:W5:Y:S04]  /*0360*/  LDG.E R27, desc[UR8][R22.64+0x4] ;  /* 0x00000408161b7981 */ /* 0x000368000c1e1900 */
[----:B------:R1:W5:Y:S04]  /*0370*/  LDG.E R29, desc[UR8][R20.64] ;  /* 0x00000008141d7981 */ /* 0x000368000c1e1900 */
[----:B0-----:R1:W5:Y:S01]  /*0380*/  LDG.E R11, desc[UR8][R20.64+0x4] ;  /* 0x00000408140b7981 */ /* 0x001362000c1e1900 */
[----:B------:R-:W-:Y:S01]  /*0390*/  LEA R2, R0, UR5, 0x3 ;  /* 0x0000000500027c11 */ /* 0x000fe2000f8e18ff */
[----:B------:R-:W-:Y:S01]  /*03a0*/  VIADD R0, R13, 0x100 ;  /* 0x000001000d007836 */ /* 0x000fe20000000000 */
[----:B------:R-:W-:-:S03]  /*03b0*/  UMOV UR4, 0x200 ;  /* 0x0000020000047882 */ /* 0x000fc60000000000 */
[----:B------:R-:W-:-:S07]  /*03c0*/  VIADD R2, R2, 0x200 ;  /* 0x0000020002027836 */ /* 0x000fce0000000000 */
.L_x_0:
[----:B-1----:R-:W-:Y:S01]  /*03d0*/  LDS.64 R6, [R2+-0x200] ;  /* 0xfffe000002067984 */ /* 0x002fe20000000a00 */
[----:B------:R-:W-:-:S03]  /*03e0*/  UIADD3 UR4, UPT, UPT, UR4, 0x1000, URZ ;  /* 0x0000100004047890 */ /* 0x000fc6000fffe0ff */
[----:B------:R-:W0:Y:S01]  /*03f0*/  LDS.128 R12, [R0+-0x100] ;  /* 0xffff0000000c7984 */ /* 0x000e220000000c00 */
[----:B------:R-:W-:-:S03]  /*0400*/  UISETP.NE.AND UP0, UPT, UR4, 0x4200, UPT ;  /* 0x000042000400788c */ /* 0x000fc6000bf05270 */
[----:B------:R-:W1:Y:S04]  /*0410*/  LDS.128 R16, [R0] ;  /* 0x0000000000107984 */ /* 0x000e680000000c00 */
[----:B------:R-:W2:Y:S04]  /*0420*/  LDS.64 R8, [R2+-0x100] ;  /* 0xffff000002087984 */ /* 0x000ea80000000a00 */
[----:B------:R-:W3:Y:S04]  /*0430*/  LDS.64 R4, [R2] ;  /* 0x0000000002047984 */ /* 0x000ee80000000a00 */
[----:B------:R-:W4:Y:S01]  /*0440*/  LDS.64 R24, [R2+0x100] ;  /* 0x0001000002187984 */ /* 0x000f220000000a00 */
[----:B0----5:R-:W-:-:S02]  /*0450*/  VIADDMNMX R3, R6, R12, R3, PT ;  /* 0x0000000c06037246 */ /* 0x021fc40003800103 */
[C---:B------:R-:W-:Y:S02]  /*0460*/  VIADDMNMX R12, R7.reuse, R12, R27, PT ;  /* 0x0000000c070c7246 */ /* 0x040fe4000380011b */
[-C--:B-1----:R-:W-:Y:S02]  /*0470*/  VIADDMNMX R6, R6, R16.reuse, R29, PT ;  /* 0x0000001006067246 */ /* 0x082fe4000380011d */
[----:B------:R-:W-:Y:S02]  /*0480*/  VIADDMNMX R16, R7, R16, R11, PT ;  /* 0x0000001007107246 */ /* 0x000fe4000380010b */
[C---:B--2---:R-:W-:Y:S02]  /*0490*/  VIADDMNMX R12, R9.reuse, R13, R12, PT ;  /* 0x0000000d090c7246 */ /* 0x044fe4000380010c */
[-C--:B------:R-:W-:Y:S02]  /*04a0*/  VIADDMNMX R7, R8, R17.reuse, R6, PT ;  /* 0x0000001108077246 */ /* 0x080fe40003800106 */
[----:B------:R-:W-:-:S02]  /*04b0*/  VIADDMNMX R9, R9, R17, R16, PT ;  /* 0x0000001109097246 */ /* 0x000fc40003800110 */
[----:B------:R-:W-:Y:S02]  /*04c0*/  VIADDMNMX R3, R8, R13, R3, PT ;  /* 0x0000000d08037246 */ /* 0x000fe40003800103 */
[C---:B---3--:R-:W-:Y:S02]  /*04d0*/  VIADDMNMX R16, R4.reuse, R18, R7, PT ;  /* 0x0000001204107246 */ /* 0x048fe40003800107 */
[-C--:B------:R-:W-:Y:S02]  /*04e0*/  VIADDMNMX R3, R4, R14.reuse, R3, PT ;  /* 0x0000000e04037246 */ /* 0x080fe40003800103 */
[C---:B------:R-:W-:Y:S02]  /*04f0*/  VIADDMNMX R26, R5.reuse, R14, R12, PT ;  /* 0x0000000e051a7246 */ /* 0x040fe4000380010c */
[----:B------:R-:W-:Y:S01]  /*0500*/  VIADDMNMX R18, R5, R18, R9, PT ;  /* 0x0000001205127246 */ /* 0x000fe20003800109 */
[----:B------:R-:W-:Y:S01]  /*0510*/  LDS.64 R12, [R2+0x200] ;  /* 0x00020000020c7984 */ /* 0x000fe20000000a00 */
[----:B----4-:R-:W-:-:S02]  /*0520*/  VIADDMNMX R3, R24, R15, R3, PT ;  /* 0x0000000f18037246 */ /* 0x010fc40003800103 */
[C---:B------:R-:W-:Y:S01]  /*0530*/  VIADDMNMX R26, R25.reuse, R15, R26, PT ;  /* 0x0000000f191a7246 */ /* 0x040fe2000380011a */
[----:B------:R-:W0:Y:S01]  /*0540*/  LDS.128 R8, [R0+0x10] ;  /* 0x0000100000087984 */ /* 0x000e220000000c00 */
[-C--:B------:R-:W-:Y:S02]  /*0550*/  VIADDMNMX R27, R24, R19.reuse, R16, PT ;  /* 0x00000013181b7246 */ /* 0x080fe40003800110 */
[----:B------:R-:W-:Y:S01]  /*0560*/  VIADDMNMX R18, R25, R19, R18, PT ;  /* 0x0000001319127246 */ /* 0x000fe20003800112 */
[----:B------:R-:W1:Y:S04]  /*0570*/  LDS.128 R4, [R0+-0xf0] ;  /* 0xffff100000047984 */ /* 0x000e680000000c00 */
[----:B------:R-:W2:Y:S04]  /*0580*/  LDS.64 R14, [R2+0x300] ;  /* 0x00030000020e7984 */ /* 0x000ea80000000a00 */
[----:B------:R-:W3:Y:S04]  /*0590*/  LDS.64 R16, [R2+0x400] ;  /* 0x0004000002107984 */ /* 0x000ee80000000a00 */
[----:B------:R-:W4:Y:S01]  /*05a0*/  LDS.64 R24, [R2+0x500] ;  /* 0x0005000002187984 */ /* 0x000f220000000a00 */
[----:B0-----:R-:W-:-:S02]  /*05b0*/  VIADDMNMX R27, R12, R8, R27, PT ;  /* 0x000000080c1b7246 */ /* 0x001fc4000380011b */
[C---:B------:R-:W-:Y:S02]  /*05c0*/  VIADDMNMX R18, R13.reuse, R8, R18, PT ;  /* 0x000000080d127246 */ /* 0x040fe40003800112 */
[-C--:B-1----:R-:W-:Y:S02]  /*05d0*/  VIADDMNMX R3, R12, R4.reuse, R3, PT ;  /* 0x000000040c037246 */ /* 0x082fe40003800103 */
[----:B------:R-:W-:Y:S02]  /*05e0*/  VIADDMNMX R26, R13, R4, R26, PT ;  /* 0x000000040d1a7246 */ /* 0x000fe4000380011a */
[CC--:B--2---:R-:W-:Y:S02]  /*05f0*/  VIADDMNMX R27, R14.reuse, R9.reuse, R27, PT ;  /* 0x000000090e1b7246 */ /* 0x0c4fe4000380011b */
[----:B------:R-:W-:Y:S02]  /*0600*/  VIADDMNMX R18, R15, R9, R18, PT ;  /* 0x000000090f127246 */ /* 0x000fe40003800112 */
[----:B------:R-:W-:-:S02]  /*0610*/  VIADDMNMX R3, R14, R5, R3, PT ;  /* 0x000000050e037246 */ /* 0x000fc40003800103 */
[----:B------:R-:W-:Y:S02]  /*0620*/  VIADDMNMX R26, R15, R5, R26, PT ;  /* 0x000000050f1a7246 */ /* 0x000fe4000380011a */
[C---:B---3--:R-:W-:Y:S01]  /*0630*/  VIADDMNMX R8, R16.reuse, R10, R27, PT ;  /* 0x0000000a10087246 */ /* 0x048fe2000380011b */
[----:B------:R-:W-:Y:S01]  /*0640*/  LDS.64 R4, [R2+0x600] ;  /* 0x0006000002047984 */ /* 0x000fe20000000a00 */
[-C--:B------:R-:W-:Y:S02]  /*0650*/  VIADDMNMX R3, R16, R6.reuse, R3, PT ;  /* 0x0000000610037246 */ /* 0x080fe40003800103 */
[C---:B------:R-:W-:Y:S01]  /*0660*/  VIADDMNMX R26, R17.reuse, R6, R26, PT ;  /* 0x00000006111a7246 */ /* 0x040fe2000380011a */
[----:B------:R-:W0:Y:S01]  /*0670*/  LDS.128 R12, [R0+-0xe0] ;  /* 0xffff2000000c7984 */ /* 0x000e220000000c00 */
[----:B------:R-:W-:Y:S02]  /*0680*/  VIADDMNMX R10, R17, R10, R18, PT ;  /* 0x0000000a110a7246 */ /* 0x000fe40003800112 */
[-C--:B----4-:R-:W-:Y:S01]  /*0690*/  VIADDMNMX R3, R24, R7.reuse, R3, PT ;  /* 0x0000000718037246 */ /* 0x090fe20003800103 */
[----:B------:R-:W1:Y:S01]  /*06a0*/  LDS.128 R16, [R0+0x20] ;  /* 0x0000200000107984 */ /* 0x000e620000000c00 */
[----:B------:R-:W-:-:S02]  /*06b0*/  VIADDMNMX R26, R25, R7, R26, PT ;  /* 0x00000007191a7246 */ /* 0x000fc4000380011a */
[-C--:B------:R-:W-:Y:S01]  /*06c0*/  VIADDMNMX R27, R24, R11.reuse, R8, PT ;  /* 0x0000000b181b7246 */ /* 0x080fe20003800108 */
[----:B------:R-:W2:Y:S01]  /*06d0*/  LDS.64 R6, [R2+0x700] ;  /* 0x0007000002067984 */ /* 0x000ea20000000a00 */
[----:B------:R-:W-:-:S03]  /*06e0*/  VIADDMNMX R10, R25, R11, R10, PT ;  /* 0x0000000b190a7246 */ /* 0x000fc6000380010a */
[----:B------:R-:W3:Y:S04]  /*06f0*/  LDS.64 R8, [R2+0x800] ;  /* 0x0008000002087984 */ /* 0x000ee80000000a00 */
[----:B------:R-:W4:Y:S01]  /*0700*/  LDS.64 R24, [R2+0x900] ;  /* 0x0009000002187984 */ /* 0x000f220000000a00 */
[CC--:B0-----:R-:W-:Y:S02]  /*0710*/  VIADDMNMX R3, R4.reuse, R12.reuse, R3, PT ;  /* 0x0000000c04037246 */ /* 0x0c1fe40003800103 */
[C---:B------:R-:W-:Y:S02]  /*0720*/  VIADDMNMX R26, R5.reuse, R12, R26, PT ;  /* 0x0000000c051a7246 */ /* 0x040fe4000380011a */
[-C--:B-1----:R-:W-:Y:S02]  /*0730*/  VIADDMNMX R27, R4, R16.reuse, R27, PT ;  /* 0x00000010041b7246 */ /* 0x082fe4000380011b */
[----:B------:R-:W-:-:S02]  /*0740*/  VIADDMNMX R10, R5, R16, R10, PT ;  /* 0x00000010050a7246 */ /* 0x000fc4000380010a */
[CC--:B--2---:R-:W-:Y:S02]  /*0750*/  VIADDMNMX R3, R6.reuse, R13.reuse, R3, PT ;  /* 0x0000000d06037246 */ /* 0x0c4fe40003800103 */
[C---:B------:R-:W-:Y:S02]  /*0760*/  VIADDMNMX R26, R7.reuse, R13, R26, PT ;  /* 0x0000000d071a7246 */ /* 0x040fe4000380011a */
[-C--:B------:R-:W-:Y:S01]  /*0770*/  VIADDMNMX R27, R6, R17.reuse, R27, PT ;  /* 0x00000011061b7246 */ /* 0x080fe2000380011b */
[----:B------:R-:W-:Y:S01]  /*0780*/  LDS.64 R12, [R2+0xa00] ;  /* 0x000a0000020c7984 */ /* 0x000fe20000000a00 */
[----:B------:R-:W-:Y:S02]  /*0790*/  VIADDMNMX R10, R7, R17, R10, PT ;  /* 0x00000011070a7246 */ /* 0x000fe4000380010a */
[-C--:B---3--:R-:W-:Y:S01]  /*07a0*/  VIADDMNMX R3, R8, R14.reuse, R3, PT ;  /* 0x0000000e08037246 */ /* 0x088fe20003800103 */
[----:B------:R-:W0:Y:S01]  /*07b0*/  LDS.128 R4, [R0+-0xd0] ;  /* 0xffff300000047984 */ /* 0x000e220000000c00 */
[----:B------:R-:W-:-:S02]  /*07c0*/  VIADDMNMX R26, R9, R14, R26, PT ;  /* 0x0000000e091a7246 */ /* 0x000fc4000380011a */
[-C--:B------:R-:W-:Y:S02]  /*07d0*/  VIADDMNMX R16, R8, R18.reuse, R27, PT ;  /* 0x0000001208107246 */ /* 0x080fe4000380011b */
[----:B------:R-:W-:Y:S02]  /*07e0*/  VIADDMNMX R18, R9, R18, R10, PT ;  /* 0x0000001209127246 */ /* 0x000fe4000380010a */
[----:B------:R1:W2:Y:S01]  /*07f0*/  LDS.128 R8, [R0+0x30] ;  /* 0x0000300000087984 */ /* 0x0002a20000000c00 */
[CC--:B----4-:R-:W-:Y:S02]  /*0800*/  VIADDMNMX R3, R24.reuse, R15.reuse, R3, PT ;  /* 0x0000000f18037246 */ /* 0x0d0fe40003800103 */
[----:B------:R-:W-:Y:S02]  /*0810*/  VIADDMNMX R26, R25, R15, R26, PT ;  /* 0x0000000f191a7246 */ /* 0x000fe4000380011a */
[----:B------:R-:W3:Y:S01]  /*0820*/  LDS.64 R14, [R2+0xb00] ;  /* 0x000b0000020e7984 */ /* 0x000ee20000000a00 */
[----:B------:R-:W-:-:S02]  /*0830*/  VIADDMNMX R27, R24, R19, R16, PT ;  /* 0x00000013181b7246 */ /* 0x000fc40003800110 */
[----:B------:R-:W-:Y:S01]  /*0840*/  VIADDMNMX R25, R25, R19, R18, PT ;  /* 0x0000001319197246 */ /* 0x000fe20003800112 */
[----:B------:R-:W4:Y:S01]  /*0850*/  LDS.64 R16, [R2+0xc00] ;  /* 0x000c000002107984 */ /* 0x000f220000000a00 */
[----:B-1----:R-:W-:-:S03]  /*0860*/  VIADD R0, R0, 0x40 ;  /* 0x0000004000007836 */ /* 0x002fc60000000000 */
[----:B------:R1:W4:Y:S02]  /*0870*/  LDS.64 R18, [R2+0xd00] ;  /* 0x000d000002127984 */ /* 0x0003240000000a00 */
[----:B-1----:R-:W-:Y:S01]  /*0880*/  VIADD R2, R2, 0x1000 ;  /* 0x0000100002027836 */ /* 0x002fe20000000000 */
[CC--:B0-----:R-:W-:Y:S02]  /*0890*/  VIADDMNMX R3, R12.reuse, R4.reuse, R3, PT ;  /* 0x000000040c037246 */ /* 0x0c1fe40003800103 */
[C---:B------:R-:W-:Y:S02]  /*08a0*/  VIADDMNMX R26, R13.reuse, R4, R26, PT ;  /* 0x000000040d1a7246 */ /* 0x040fe4000380011a */
[-C--:B--2---:R-:W-:Y:S02]  /*08b0*/  VIADDMNMX R27, R12, R8.reuse, R27, PT ;  /* 0x000000080c1b7246 */ /* 0x084fe4000380011b */
[----:B------:R-:W-:Y:S02]  /*08c0*/  VIADDMNMX R8, R13, R8, R25, PT ;  /* 0x000000080d087246 */ /* 0x000fe40003800119 */
[----:B---3--:R-:W-:-:S02]  /*08d0*/  VIADDMNMX R3, R14, R5, R3, PT ;  /* 0x000000050e037246 */ /* 0x008fc40003800103 */
[----:B------:R-:W-:Y:S02]  /*08e0*/  VIADDMNMX R27, R14, R9, R27, PT ;  /* 0x000000090e1b7246 */ /* 0x000fe4000380011b */
[C---:B------:R-:W-:Y:S02]  /*08f0*/  VIADDMNMX R26, R15.reuse, R5, R26, PT ;  /* 0x000000050f1a7246 */ /* 0x040fe4000380011a */
[----:B------:R-:W-:Y:S02]  /*0900*/  VIADDMNMX R8, R15, R9, R8, PT ;  /* 0x000000090f087246 */ /* 0x000fe40003800108 */
[C---:B----4-:R-:W-:Y:S02]  /*0910*/  VIADDMNMX R3, R16.reuse, R6, R3, PT ;  /* 0x0000000610037246 */ /* 0x050fe40003800103 */
[----:B------:R-:W-:Y:S02]  /*0920*/  VIADDMNMX R16, R16, R10, R27, PT ;  /* 0x0000000a10107246 */ /* 0x000fe4000380011b */
[----:B------:R-:W-:-:S02]  /*0930*/  VIADDMNMX R26, R17, R6, R26, PT ;  /* 0x00000006111a7246 */ /* 0x000fc4000380011a */
[----:B------:R-:W-:Y:S02]  /*0940*/  VIADDMNMX R8, R17, R10, R8, PT ;  /* 0x0000000a11087246 */ /* 0x000fe40003800108 */
[C---:B------:R-:W-:Y:S02]  /*0950*/  VIADDMNMX R29, R18.reuse, R11, R16, PT ;  /* 0x0000000b121d7246 */ /* 0x040fe40003800110 */
[-C--:B------:R-:W-:Y:S02]  /*0960*/  VIADDMNMX R3, R18, R7.reuse, R3, PT ;  /* 0x0000000712037246 */ /* 0x080fe40003800103 */
[C---:B------:R-:W-:Y:S02]  /*0970*/  VIADDMNMX R27, R19.reuse, R7, R26, PT ;  /* 0x00000007131b7246 */ /* 0x040fe4000380011a */
[----:B------:R-:W-:Y:S01]  /*0980*/  VIADDMNMX R11, R19, R11, R8, PT ;  /* 0x0000000b130b7246 */ /* 0x000fe20003800108 */
[----:B------:R-:W-:Y:S06]  /*0990*/  BRA.U UP0, `(.L_x_0) ;  /* 0xfffffff9008c7547 */ /* 0x000fec000b83ffff */
[----:B------:R-:W-:Y:S04]  /*09a0*/  STG.E desc[UR8][R22.64], R3 ;  /* 0x0000000316007986 */ /* 0x000fe8000c101908 */
[----:B------:R-:W-:Y:S04]  /*09b0*/  STG.E desc[UR8][R22.64+0x4], R27 ;  /* 0x0000041b16007986 */ /* 0x000fe8000c101908 */
[----:B------:R-:W-:Y:S04]  /*09c0*/  STG.E desc[UR8][R20.64], R29 ;  /* 0x0000001d14007986 */ /* 0x000fe8000c101908 */
[----:B------:R-:W-:Y:S01]  /*09d0*/  STG.E desc[UR8][R20.64+0x4], R11 ;  /* 0x0000040b14007986 */ /* 0x000fe2000c101908 */
[----:B------:R-:W-:Y:S05]  /*09e0*/  EXIT ;  /* 0x000000000000794d */ /* 0x000fea0003800000 */
.L_x_1:
[----:B------:R-:W-:-:S00]  /*09f0*/  BRA `(.L_x_1) ;  /* 0xfffffffc00fc7947 */ /* 0x000fc0000383ffff */
[----:B------:R-:W-:-:S00]  /*0a00*/  NOP ;  /* 0x0000000000007918 */ /* 0x000fc00000000000 */
[----:B------:R-:W-:-:S00]  /*0a10*/  NOP ;  /* 0x0000000000007918 */ /* 0x000fc00000000000 */
[----:B------:R-:W-:-:S00]  /*0a20*/  NOP ;  /* 0x0000000000007918 */ /* 0x000fc00000000000 */
[----:B------:R-:W-:-:S00]  /*0a30*/  NOP ;  /* 0x0000000000007918 */ /* 0x000fc00000000000 */
[----:B------:R-:W-:-:S00]  /*0a40*/  NOP ;  /* 0x0000000000007918 */ /* 0x000fc00000000000 */
[----:B------:R-:W-:-:S00]  /*0a50*/  NOP ;  /* 0x0000000000007918 */ /* 0x000fc00000000000 */
[----:B------:R-:W-:-:S00]  /*0a60*/  NOP ;  /* 0x0000000000007918 */ /* 0x000fc00000000000 */
[----:B------:R-:W-:-:S00]  /*0a70*/  NOP ;  /* 0x0000000000007918 */ /* 0x000fc00000000000 */
.L_x_8:


//--------------------- .text._Z16phase2_optimizedPiii --------------------------
	.section	.text._Z16phase2_optimizedPiii,"ax",@progbits
	.align	128
        .global         _Z16phase2_optimizedPiii
        .type           _Z16phase2_optimizedPiii,@function
        .size           _Z16phase2_optimizedPiii,(.L_x_9 - _Z16phase2_optimizedPiii)
        .other          _Z16phase2_optimizedPiii,@"STO_CUDA_ENTRY STV_DEFAULT"
_Z16phase2_optimizedPiii:
.text._Z16phase2_optimizedPiii:
[----:B------:R-:W-:Y:S08]  /*0000*/  LDC R1, c[0x0][0x37c] ;  /* 0x0000df00ff017b82 */ /* 0x000ff00000000800 */
[----:B------:R-:W0:Y:S01]  /*0010*/  S2UR UR9, SR_CTAID.Y ;  /* 0x00000000000979c3 */ /* 0x000e220000002600 */
[----:B------:R-:W1:Y:S01]  /*0020*/  S2R R14, SR_TID.Y ;  /* 0x00000000000e7919 */ /* 0x000e620000002200 */
[----:B------:R-:W-:Y:S01]  /*0030*/  UMOV UR4, 0x400 ;  /* 0x0000040000047882 */ /* 0x000fe20000000000 */
[----:B------:R-:W2:Y:S01]  /*0040*/  LDCU.64 UR10, c[0x0][0x358] ;  /* 0x00006b00ff0a77ac */ /* 0x000ea20008000a00 */
[----:B------:R-:W3:Y:S01]  /*0050*/  S2R R2, SR_TID.X ;  /* 0x0000000000027919 */ /* 0x000ee20000002100 */
[----:B------:R-:W-:-:S03]  /*0060*/  UIADD3 UR5, UPT, UPT, UR4, 0x4000, URZ ;  /* 0x0000400004057890 */ /* 0x000fc6000fffe0ff */
[----:B------:R-:W4:Y:S01]  /*0070*/  S2UR UR6, SR_CgaCtaId ;  /* 0x00000000000679c3 */ /* 0x000f220000008800 */
[----:B0-----:R-:W-:Y:S01]  /*0080*/  ISETP.NE.AND P0, PT, RZ, UR9, PT ;  /* 0x00000009ff007c0c */ /* 0x001fe2000bf05270 */
[----:B----4-:R-:W-:Y:S01]  /*0090*/  ULEA UR5, UR6, UR5, 0x18 ;  /* 0x0000000506057291 */ /* 0x010fe2000f8ec0ff */
[----:B-1----:R-:W-:Y:S02]  /*00a0*/  IMAD.SHL.U32 R0, R14, 0x2, RZ ;  /* 0x000000020e007824 */ /* 0x002fe400078e00ff */
[----:B---3--:R-:W-:-:S03]  /*00b0*/  IMAD.SHL.U32 R3, R2, 0x2, RZ ;  /* 0x0000000202037824 */ /* 0x008fc600078e00ff */
[----:B------:R-:W-:-:S04]  /*00c0*/  LEA R5, R14, UR5, 0x9 ;  /* 0x000000050e057c11 */ /* 0x000fc8000f8e48ff */
[----:B------:R-:W-:Y:S02]  /*00d0*/  LEA R4, R2, R5, 0x3 ;  /* 0x0000000502047211 */ /* 0x000fe400078e18ff */
[----:B--2---:R-:W-:Y:S05]  /*00e0*/  @P0 BRA `(.L_x_2) ;  /* 0x00000000008c0947 */ /* 0x004fea0003800000 */
[----:B------:R-:W0:Y:S01]  /*00f0*/  S2R R8, SR_CTAID.X ;  /* 0x0000000000087919 */ /* 0x000e220000002500 */
[----:B------:R-:W0:Y:S02]  /*0100*/  LDC R5, c[0x0][0x388] ;  /* 0x0000e200ff057b82 */ /* 0x000e240000000800 */
[----:B0-----:R-:W-:-:S13]  /*0110*/  ISETP.NE.AND P1, PT, R8, R5, PT ;  /* 0x000000050800720c */ /* 0x001fda0003f25270 */
[----:B------:R-:W-:Y:S05]  /*0120*/  @!P1 EXIT ;  /* 0x000000000000994d */ /* 0x000fea0003800000 */
[----:B------:R-:W0:Y:S01]  /*0130*/  LDC R17, c[0x0][0x38c] ;  /* 0x0000e300ff117b82 */ /* 0x000e220000000800 */
[C---:B------:R-:W-:Y:S01]  /*0140*/  IMAD R0, R5.reuse, 0x40, R0 ;  /* 0x0000004005007824 */ /* 0x040fe200078e0200 */
[----:B------:R-:W-:Y:S01]  /*0150*/  LEA R5, R5, R3, 0x6 ;  /* 0x0000000305057211 */ /* 0x000fe200078e30ff */
[----:B------:R-:W-:-:S05]  /*0160*/  IMAD R3, R8, 0x40, R3 ;  /* 0x0000004008037824 */ /* 0x000fca00078e0203 */
[----:B------:R-:W1:Y:S01]  /*0170*/  LDC.64 R6, c[0x0][0x380] ;  /* 0x0000e000ff067b82 */ /* 0x000e620000000a00 */
[CC--:B0-----:R-:W-:Y:S02]  /*0180*/  IMAD R5, R0.reuse, R17.reuse, R5 ;  /* 0x0000001100057224 */ /* 0x0c1fe400078e0205 */
[----:B------:R-:W-:Y:S02]  /*0190*/  IMAD R13, R0, R17, R3 ;  /* 0x00000011000d7224 */ /* 0x000fe400078e0203 */
[----:B-1----:R-:W-:-:S04]  /*01a0*/  IMAD.WIDE R10, R5, 0x4, R6 ;  /* 0x00000004050a7825 */ /* 0x002fc800078e0206 */
[----:B------:R-:W-:Y:S01]  /*01b0*/  IMAD.WIDE R12, R13, 0x4, R6 ;  /* 0x000000040d0c7825 */ /* 0x000fe200078e0206 */
[----:B------:R-:W2:Y:S03]  /*01c0*/  LDG.E R15, desc[UR10][R10.64] ;  /* 0x0000000a0a0f7981 */ /* 0x000ea6000c1e1900 */
[C---:B------:R-:W-:Y:S01]  /*01d0*/  IMAD.WIDE R8, R17.reuse, 0x4, R10 ;  /* 0x0000000411087825 */ /* 0x040fe200078e020a */
[----:B------:R-:W3:Y:S03]  /*01e0*/  LDG.E R19, desc[UR10][R10.64+0x4] ;  /* 0x0000040a0a137981 */ /* 0x000ee6000c1e1900 */
[----:B------:R-:W-:Y:S01]  /*01f0*/  IMAD.WIDE R6, R17, 0x4, R12 ;  /* 0x0000000411067825 */ /* 0x000fe200078e020c */
[----:B------:R-:W4:Y:S04]  /*0200*/  LDG.E R21, desc[UR10][R12.64+0x4] ;  /* 0x0000040a0c157981 */ /* 0x000f28000c1e1900 */
[----:B------:R-:W5:Y:S04]  /*0210*/  LDG.E R17, desc[UR10][R12.64] ;  /* 0x0000000a0c117981 */ /* 0x000f68000c1e1900 */
[----:B------:R-:W4:Y:S04]  /*0220*/  LDG.E R23, desc[UR10][R8.64] ;  /* 0x0000000a08177981 */ /* 0x000f28000c1e1900 */
[----:B------:R-:W4:Y:S04]  /*0230*/  LDG.E R25, desc[UR10][R6.64] ;  /* 0x0000000a06197981 */ /* 0x000f28000c1e1900 */
[----:B------:R-:W4:Y:S04]  /*0240*/  LDG.E R27, desc[UR10][R8.64+0x4] ;  /* 0x0000040a081b7981 */ /* 0x000f28000c1e1900 */
[----:B------:R-:W4:Y:S01]  /*0250*/  LDG.E R29, desc[UR10][R6.64+0x4] ;  /* 0x0000040a061d7981 */ /* 0x000f22000c1e1900 */
[----:B------:R-:W-:-:S06]  /*0260*/  ULEA UR4, UR6, UR4, 0x18 ;  /* 0x0000000406047291 */ /* 0x000fcc000f8ec0ff */
[----:B------:R-:W-:-:S04]  /*0270*/  LEA R5, R14, UR4, 0x9 ;  /* 0x000000040e057c11 */ /* 0x000fc8000f8e48ff */
[----:B------:R-:W-:-:S05]  /*0280*/  LEA R16, R2, R5, 0x3 ;  /* 0x0000000502107211 */ /* 0x000fca00078e18ff */
[----:B--2---:R1:W-:Y:S04]  /*0290*/  STS [R16], R15 ;  /* 0x0000000f10007388 */ /* 0x0043e80000000800 */
[----:B-----5:R1:W-:Y:S04]  /*02a0*/  STS [R4], R17 ;  /* 0x0000001104007388 */ /* 0x0203e80000000800 */
[----:B---3--:R1:W-:Y:S04]  /*02b0*/  STS [R16+0x4], R19 ;  /* 0x0000041310007388 */ /* 0x0083e80000000800 */
[----:B----4-:R1:W-:Y:S04]  /*02c0*/  STS [R4+0x4], R21 ;  /* 0x0000041504007388 */ /* 0x0103e80000000800 */
[----:B------:R1:W-:Y:S04]  /*02d0*/  STS [R16+0x100], R23 ;  /* 0x0001001710007388 */ /* 0x0003e80000000800 */
[----:B------:R1:W-:Y:S04]  /*02e0*/  STS [R4+0x100], R25 ;  /* 0x0001001904007388 */ /* 0x0003e80000000800 */
[----:B------:R1:W-:Y:S04]  /*02f0*/  STS [R16+0x104], R27 ;  /* 0x0001041b10007388 */ /* 0x0003e80000000800 */
[----:B------:R1:W-:Y:S01]  /*0300*/  STS [R4+0x104], R29 ;  /* 0x0001041d04007388 */ /* 0x0003e20000000800 */
[----:B------:R-:W-:Y:S05]  /*0310*/  BRA `(.L_x_3) ;  /* 0x0000000000887947 */ /* 0x000fea0003800000 */
.L_x_2:
        /* <DEDUP_REMOVED lines=9> */
[-CC-:B0-----:R-:W-:Y:S02]  /*03b0*/  IMAD R13, R8, R9.reuse, R3.reuse ;  /* 0x00000009080d7224 */ /* 0x181fe400078e0203 */
        /* <DEDUP_REMOVED lines=9> */
[----:B------:R-:W5:Y:S04]  /*0450*/  LDG.E R20, desc[UR10][R6.64] ;  /* 0x0000000a06147981 */ /* 0x000f68000c1e1900 */
[----:B------:R-:W5:Y:S04]  /*0460*/  LDG.E R17, desc[UR10][R8.64] ;  /* 0x0000000a08117981 */ /* 0x000f68000c1e1900 */
[----:B------:R-:W5:Y:S04]  /*0470*/  LDG.E R22, desc[UR10][R6.64+0x4] ;  /* 0x0000040a06167981 */ /* 0x000f68000c1e1900 */
[----:B------:R-:W5:Y:S01]  /*0480*/  LDG.E R19, desc[UR10][R8.64+0x4] ;  /* 0x0000040a08137981 */ /* 0x000f62000c1e1900 */
[----:B------:R-:W-:-:S06]  /*0490*/  ULEA UR4, UR6, UR4, 0x18 ;  /* 0x0000000406047291 */ /* 0x000fcc000f8ec0ff */
[----:B------:R-:W-:-:S04]  /*04a0*/  LEA R21, R14, UR4, 0x9 ;  /* 0x000000040e157c11 */ /* 0x000fc8000f8e48ff */
[----:B------:R-:W-:-:S05]  /*04b0*/  LEA R21, R2, R21, 0x3 ;  /* 0x0000001502157211 */ /* 0x000fca00078e18ff */
[----:B--2---:R0:W-:Y:S04]  /*04c0*/  STS [R21], R16 ;  /* 0x0000001015007388 */ /* 0x0041e80000000800 */
[----:B---3--:R0:W-:Y:S04]  /*04d0*/  STS [R4], R5 ;  /* 0x0000000504007388 */ /* 0x0081e80000000800 */
[----:B----4-:R0:W-:Y:S04]  /*04e0*/  STS [R21+0x4], R18 ;  /* 0x0000041215007388 */ /* 0x0101e80000000800 */
[----:B-----5:R0:W-:Y:S04]  /*04f0*/  STS [R4+0x4], R15 ;  /* 0x0000040f04007388 */ /* 0x0201e80000000800 */
[----:B------:R0:W-:Y:S04]  /*0500*/  STS [R21+0x100], R20 ;  /* 0x0001001415007388 */ /* 0x0001e80000000800 */
[----:B------:R0:W-:Y:S04]  /*0510*/  STS [R4+0x100], R17 ;  /* 0x0001001104007388 */ /* 0x0001e80000000800 */
[----:B------:R0:W-:Y:S04]  /*0520*/  STS [R21+0x104], R22 ;  /* 0x0001041615007388 */ /* 0x0001e80000000800 */
[----:B------:R0:W-:Y:S02]  /*0530*/  STS [R4+0x104], R19 ;  /* 0x0001041304007388 */ /* 0x0001e40000000800 */
.L_x_3:
[----:B------:R-:W-:Y:S06]  /*0540*/  BAR.SYNC.DEFER_BLOCKING 0x0 ;  /* 0x0000000000007b1d */ /* 0x000fec0000010000 */
[----:B------:R-:W-:Y:S01]  /*0550*/  UMOV UR8, 0x100 ;  /* 0x0000010000087882 */ /* 0x000fe20000000000 */
[----:B------:R-:W-:Y:S01]  /*0560*/  UMOV UR6, UR5 ;  /* 0x0000000500067c82 */ /* 0x000fe20008000000 */
[----:B------:R-:W-:-:S05]  /*0570*/  UMOV UR7, UR4 ;  /* 0x0000000400077c82 */ /* 0x000fca0008000000 */
.L_x_4:
[----:B------:R-:W-:Y:S01]  /*0580*/  LEA R6, R14, UR4, 0x9 ;  /* 0x000000040e067c11 */ /* 0x000fe2000f8e48ff */
[----:B01----:R-:W-:Y:S01]  /*0590*/  LDS R16, [R4] ;  /* 0x0000000004107984 */ /* 0x003fe20000000800 */
[----:B------:R-:W-:Y:S01]  /*05a0*/  LEA R7, R2, UR6, 0x3 ;  /* 0x0000000602077c11 */ /* 0x000fe2000f8e18ff */
[----:B------:R-:W-:Y:S01]  /*05b0*/  UIADD3 UR8, UPT, UPT, UR8, 0x200, URZ ;  /* 0x0000020008087890 */ /* 0x000fe2000fffe0ff */
[----:B------:R-:W-:Y:S01]  /*05c0*/  LEA R8, R14, UR5, 0x9 ;  /* 0x000000050e087c11 */ /* 0x000fe2000f8e48ff */
[----:B------:R-:W-:Y:S01]  /*05d0*/  @!P0 LDS R9, [R6] ;  /* 0x0000000006098984 */ /* 0x000fe20000000800 */
[----:B------:R-:W-:Y:S01]  /*05e0*/  LEA R5, R2, UR7, 0x3 ;  /* 0x0000000702057c11 */ /* 0x000fe2000f8e18ff */
[----:B------:R-:W-:Y:S01]  /*05f0*/  UISETP.NE.AND UP0, UPT, UR8, 0x4100, UPT ;  /* 0x000041000800788c */ /* 0x000fe2000bf05270 */
[----:B------:R-:W-:Y:S01]  /*0600*/  ISETP.NE.AND P1, PT, RZ, UR9, PT ;  /* 0x00000009ff007c0c */ /* 0x000fe2000bf25270 */
[----:B------:R-:W0:Y:S01]  /*0610*/  @!P0 LDS R10, [R7] ;  /* 0x00000000070a8984 */ /* 0x000e220000000800 */
[----:B------:R-:W-:-:S02]  /*0620*/  UIADD3 UR7, UPT, UPT, UR7, 0x200, URZ ;  /* 0x0000020007077890 */ /* 0x000fc4000fffe0ff */
[----:B------:R-:W-:Y:S01]  /*0630*/  UIADD3 UR6, UPT, UPT, UR6, 0x200, URZ ;  /* 0x0000020006067890 */ /* 0x000fe2000fffe0ff */
[----:B--2---:R-:W-:Y:S01]  /*0640*/  @P0 LDS R11, [R8] ;  /* 0x00000000080b0984 */ /* 0x004fe20000000800 */
[----:B------:R-:W-:Y:S02]  /*0650*/  UIADD3 UR5, UPT, UPT, UR5, 0x8, URZ ;  /* 0x0000000805057890 */ /* 0x000fe4000fffe0ff */
[----:B------:R-:W-:Y:S01]  /*0660*/  UIADD3 UR4, UPT, UPT, UR4, 0x8, URZ ;  /* 0x0000000804047890 */ /* 0x000fe2000fffe0ff */
[----:B------:R-:W1:Y:S01]  /*0670*/  @P0 LDS R12, [R5] ;  /* 0x00000000050c0984 */ /* 0x000e620000000800 */
[----:B0-----:R-:W-:Y:S01]  /*0680*/  @!P0 IMAD.IADD R9, R9, 0x1, R10 ;  /* 0x0000000109098824 */ /* 0x001fe200078e020a */
[----:B-1----:R-:W-:-:S04]  /*0690*/  @P0 IADD3 R9, PT, PT, R11, R12, RZ ;  /* 0x0000000c0b090210 */ /* 0x002fc80007ffe0ff */
[----:B------:R-:W-:Y:S02]  /*06a0*/  ISETP.GE.AND P2, PT, R9, R16, PT ;  /* 0x000000100900720c */ /* 0x000fe40003f46270 */
[----:B------:R-:W-:Y:S11]  /*06b0*/  LDS R16, [R4+0x4] ;  /* 0x0000040004107984 */ /* 0x000ff60000000800 */
[----:B------:R-:W-:Y:S04]  /*06c0*/  @!P2 STS [R4], R9 ;  /* 0x000000090400a388 */ /* 0x000fe80000000800 */
[----:B------:R-:W-:Y:S04]  /*06d0*/  @P1 LDS R10, [R8] ;  /* 0x00000000080a1984 */ /* 0x000fe80000000800 */
[----:B------:R-:W0:Y:S04]  /*06e0*/  @P1 LDS R11, [R5+0x4] ;  /* 0x00000400050b1984 */ /* 0x000e280000000800 */
[----:B------:R-:W-:Y:S04]  /*06f0*/  @!P1 LDS R12, [R6] ;  /* 0x00000000060c9984 */ /* 0x000fe80000000800 */
[----:B------:R-:W1:Y:S01]  /*0700*/  @!P1 LDS R13, [R7+0x4] ;  /* 0x00000400070d9984 */ /* 0x000e620000000800 */
[----:B0-----:R-:W-:Y:S01]  /*0710*/  @P1 IMAD.IADD R11, R10, 0x1, R11 ;  /* 0x000000010a0b1824 */ /* 0x001fe200078e020b */
[----:B-1----:R-:W-:-:S04]  /*0720*/  @!P1 IADD3 R11, PT, PT, R12, R13, RZ ;  /* 0x0000000d0c0b9210 */ /* 0x002fc80007ffe0ff */
[----:B------:R-:W-:Y:S02]  /*0730*/  ISETP.GE.AND P2, PT, R11, R16, PT ;  /* 0x000000100b00720c */ /* 0x000fe40003f46270 */
[----:B------:R-:W-:Y:S11]  /*0740*/  LDS R16, [R4+0x100] ;  /* 0x0001000004107984 */ /* 0x000ff60000000800 */
[----:B------:R-:W-:Y:S04]  /*0750*/  @!P2 STS [R4+0x4], R11 ;  /* 0x0000040b0400a388 */ /* 0x000fe80000000800 */
[----:B------:R-:W-:Y:S04]  /*0760*/  @P1 LDS R10, [R8+0x100] ;  /* 0x00010000080a1984 */ /* 0x000fe80000000800 */
[----:B------:R-:W0:Y:S04]  /*0770*/  @P1 LDS R9, [R5] ;  /* 0x0000000005091984 */ /* 0x000e280000000800 */
[----:B------:R-:W-:Y:S04]  /*0780*/  @!P1 LDS R12, [R6+0x100] ;  /* 0x00010000060c9984 */ /* 0x000fe80000000800 */
[----:B------:R-:W1:Y:S01]  /*0790*/  @!P1 LDS R13, [R7] ;  /* 0x00000000070d9984 */ /* 0x000e620000000800 */
[----:B0-----:R-:W-:Y:S01]  /*07a0*/  @P1 IMAD.IADD R9, R10, 0x1, R9 ;  /* 0x000000010a091824 */ /* 0x001fe200078e0209 */
[----:B-1----:R-:W-:-:S04]  /*07b0*/  @!P1 IADD3 R9, PT, PT, R12, R13, RZ ;  /* 0x0000000d0c099210 */ /* 0x002fc80007ffe0ff */
[----:B------:R-:W-:Y:S02]  /*07c0*/  ISETP.GE.AND P2, PT, R9, R16, PT ;  /* 0x000000100900720c */ /* 0x000fe40003f46270 */
[----:B------:R-:W-:Y:S11]  /*07d0*/  LDS R16, [R4+0x104] ;  /* 0x0001040004107984 */ /* 0x000ff60000000800 */
[----:B------:R-:W-:Y:S04]  /*07e0*/  @!P2 STS [R4+0x100], R9 ;  /* 0x000100090400a388 */ /* 0x000fe80000000800 */
[----:B------:R-:W-:Y:S04]  /*07f0*/  @P1 LDS R10, [R8+0x100] ;  /* 0x00010000080a1984 */ /* 0x000fe80000000800 */
[----:B------:R-:W0:Y:S04]  /*0800*/  @P1 LDS R11, [R5+0x4] ;  /* 0x00000400050b1984 */ /* 0x000e280000000800 */
[----:B------:R-:W-:Y:S04]  /*0810*/  @!P1 LDS R12, [R6+0x100] ;  /* 0x00010000060c9984 */ /* 0x000fe80000000800 */
[----:B------:R-:W1:Y:S01]  /*0820*/  @!P1 LDS R13, [R7+0x4] ;  /* 0x00000400070d9984 */ /* 0x000e620000000800 */
[----:B0-----:R-:W-:Y:S01]  /*0830*/  @P1 IMAD.IADD R11, R10, 0x1, R11 ;  /* 0x000000010a0b1824 */ /* 0x001fe200078e020b */
[----:B-1----:R-:W-:-:S04]  /*0840*/  @!P1 IADD3 R11, PT, PT, R12, R13, RZ ;  /* 0x0000000d0c0b9210 */ /* 0x002fc80007ffe0ff */
[----:B------:R-:W-:-:S13]  /*0850*/  ISETP.GE.AND P2, PT, R11, R16, PT ;  /* 0x000000100b00720c */ /* 0x000fda0003f46270 */
[----:B------:R-:W-:Y:S01]  /*0860*/  @!P2 STS [R4+0x104], R11 ;  /* 0x0001040b0400a388 */ /* 0x000fe20000000800 */
[----:B------:R-:W-:Y:S06]  /*0870*/  BAR.SYNC.DEFER_BLOCKING 0x0 ;  /* 0x0000000000007b1d */ /* 0x000fec0000010000 */
[----:B------:R-:W-:Y:S04]  /*0880*/  @P1 LDS R9, [R8+0x4] ;  /* 0x0000040008091984 */ /* 0x000fe80000000800 */
[----:B------:R-:W0:Y:S04]  /*0890*/  @P1 LDS R10, [R5+0x100] ;  /* 0x00010000050a1984 */ /* 0x000e280000000800 */
[----:B------:R-:W-:Y:S04]  /*08a0*/  @!P1 LDS R12, [R6+0x4] ;  /* 0x00000400060c9984 */ /* 0x000fe80000000800 */
[----:B------:R-:W1:Y:S04]  /*08b0*/  @!P1 LDS R13, [R7+0x100] ;  /* 0x00010000070d9984 */ /* 0x000e680000000800 */
[----:B------:R-:W2:Y:S01]  /*08c0*/  LDS R16, [R4] ;  /* 0x0000000004107984 */ /* 0x000ea20000000800 */
[----:B0-----:R-:W-:Y:S01]  /*08d0*/  @P1 IMAD.IADD R9, R9, 0x1, R10 ;  /* 0x0000000109091824 */ /* 0x001fe200078e020a */
[----:B-1----:R-:W-:-:S04]  /*08e0*/  @!P1 IADD3 R9, PT, PT, R12, R13, RZ ;  /* 0x0000000d0c099210 */ /* 0x002fc80007ffe0ff */
[----:B--2---:R-:W-:Y:S02]  /*08f0*/  ISETP.GE.AND P2, PT, R9, R16, PT ;  /* 0x000000100900720c */ /* 0x004fe40003f46270 */
[----:B------:R-:W-:Y:S11]  /*0900*/  LDS R16, [R4+0x4] ;  /* 0x0000040004107984 */ /* 0x000ff60000000800 */
[----:B------:R-:W-:Y:S04]  /*0910*/  @!P2 STS [R4], R9 ;  /* 0x000000090400a388 */ /* 0x000fe80000000800 */
[----:B------:R-:W-:Y:S04]  /*0920*/  @P1 LDS R10, [R8+0x4] ;  /* 0x00000400080a1984 */ /* 0x000fe80000000800 */
[----:B------:R-:W0:Y:S04]  /*0930*/  @P1 LDS R11, [R5+0x104] ;  /* 0x00010400050b1984 */ /* 0x000e280000000800 */
[----:B------:R-:W-:Y:S04]  /*0940*/  @!P1 LDS R12, [R6+0x4] ;  /* 0x00000400060c9984 */ /* 0x000fe80000000800 */
[----:B------:R-:W1:Y:S01]  /*0950*/  @!P1 LDS R13, [R7+0x104] ;  /* 0x00010400070d9984 */ /* 0x000e620000000800 */
        /* <DEDUP_REMOVED lines=21> */
[----:B------:R2:W-:Y:S01]  /*0ab0*/  @!P1 STS [R4+0x104], R11 ;  /* 0x0001040b04009388 */ /* 0x0005e20000000800 */
[----:B------:R-:W-:Y:S06]  /*0ac0*/  BAR.SYNC.DEFER_BLOCKING 0x0 ;  /* 0x0000000000007b1d */ /* 0x000fec0000010000 */
[----:B------:R-:W-:Y:S05]  /*0ad0*/  BRA.U UP0, `(.L_x_4) ;  /* 0xfffffff900a87547 */ /* 0x000fea000b83ffff */
[----:B------:R-:W0:Y:S01]  /*0ae0*/  LDS.64 R8, [R4] ;  /* 0x0000000004087984 */ /* 0x000e220000000a00 */
[----:B------:R-:W1:Y:S03]  /*0af0*/  LDC R5, c[0x0][0x38c] ;  /* 0x0000e300ff057b82 */ /* 0x000e660000000800 */
[----:B--2---:R-:W2:Y:S05]  /*0b00*/  LDS.64 R10, [R4+0x100] ;  /* 0x00010000040a7984 */ /* 0x004eaa0000000a00 */
[----:B------:R-:W3:Y:S01]  /*0b10*/  LDC.64 R6, c[0x0][0x380] ;  /* 0x0000e000ff067b82 */ /* 0x000ee20000000a00 */
[----:B-1----:R-:W-:-:S04]  /*0b20*/  IMAD R3, R0, R5, R3 ;  /* 0x0000000500037224 */ /* 0x002fc800078e0203 */
[----:B---3--:R-:W-:-:S04]  /*0b30*/  IMAD.WIDE R2, R3, 0x4, R6 ;  /* 0x0000000403027825 */ /* 0x008fc800078e0206 */
[----:B------:R-:W-:Y:S01]  /*0b40*/  IMAD.WIDE R6, R5, 0x4, R2 ;  /* 0x0000000405067825 */ /* 0x000fe200078e0202 */
[----:B0-----:R-:W-:Y:S04]  /*0b50*/  STG.E desc[UR10][R2.64], R8 ;  /* 0x0000000802007986 */ /* 0x001fe8000c10190a */
[----:B------:R-:W-:Y:S04]  /*0b60*/  STG.E desc[UR10][R2.64+0x4], R9 ;  /* 0x0000040902007986 */ /* 0x000fe8000c10190a */
[----:B--2---:R-:W-:Y:S04]  /*0b70*/  STG.E desc[UR10][R6.64], R10 ;  /* 0x0000000a06007986 */ /* 0x004fe8000c10190a */
[----:B------:R-:W-:Y:S01]  /*0b80*/  STG.E desc[UR10][R6.64+0x4], R11 ;  /* 0x0000040b06007986 */ /* 0x000fe2000c10190a */
[----:B------:R-:W-:Y:S05]  /*0b90*/  EXIT ;  /* 0x000000000000794d */ /* 0x000fea0003800000 */
.L_x_5:
        /* <DEDUP_REMOVED lines=14> */
.L_x_9:


//--------------------- .text._Z16phase1_optimizedPiii --------------------------
	.section	.text._Z16phase1_optimizedPiii,"ax",@progbits
	.align	128
        .global         _Z16phase1_optimizedPiii
        .type           _Z16phase1_optimizedPiii,@function
        .size           _Z16phase1_optimizedPiii,(.L_x_10 - _Z16phase1_optimizedPiii)
        .other          _Z16phase1_optimizedPiii,@"STO_CUDA_ENTRY STV_DEFAULT"
_Z16phase1_optimizedPiii:
.text._Z16phase1_optimizedPiii:
[----:B------:R-:W-:Y:S01]  /*0000*/  LDC R1, c[0x0][0x37c] ;  /* 0x0000df00ff017b82 */ /* 0x000fe20000000800 */
[----:B------:R-:W0:Y:S07]  /*0010*/  S2R R7, SR_TID.Y ;  /* 0x0000000000077919 */ /* 0x000e2e0000002200 */
[----:B------:R-:W1:Y:S01]  /*0020*/  LDC.64 R8, c[0x0][0x388] ;  /* 0x0000e200ff087b82 */ /* 0x000e620000000a00 */
[----:B------:R-:W2:Y:S01]  /*0030*/  LDCU.64 UR6, c[0x0][0x358] ;  /* 0x00006b00ff0677ac */ /* 0x000ea20008000a00 */
[----:B------:R-:W3:Y:S06]  /*0040*/  S2R R6, SR_TID.X ;  /* 0x0000000000067919 */ /* 0x000eec0000002100 */
[----:B------:R-:W4:Y:S01]  /*0050*/  LDC.64 R2, c[0x0][0x380] ;  /* 0x0000e000ff027b82 */ /* 0x000f220000000a00 */
[----:B-1----:R-:W-:-:S04]  /*0060*/  IMAD.SHL.U32 R0, R8, 0x40, RZ ;  /* 0x0000004008007824 */ /* 0x002fc800078e00ff */
[----:B0-----:R-:W-:Y:S01]  /*0070*/  IMAD R4, R7, 0x2, R0 ;  /* 0x0000000207047824 */ /* 0x001fe200078e0200 */
[----:B---3--:R-:W-:-:S05]  /*0080*/  LEA R0, R6, R0, 0x1 ;  /* 0x0000000006007211 */ /* 0x008fca00078e08ff */
[----:B------:R-:W-:-:S04]  /*0090*/  IMAD R5, R4, R9, R0 ;  /* 0x0000000904057224 */ /* 0x000fc800078e0200 */
[----:B----4-:R-:W-:-:S05]  /*00a0*/  IMAD.WIDE R2, R5, 0x4, R2 ;  /* 0x0000000405027825 */ /* 0x010fca00078e0202 */
[----:B--2---:R-:W2:Y:S01]  /*00b0*/  LDG.E R8, desc[UR6][R2.64] ;  /* 0x0000000602087981 */ /* 0x004ea2000c1e1900 */
[----:B------:R-:W-:-:S03]  /*00c0*/  IMAD.WIDE R4, R9, 0x4, R2 ;  /* 0x0000000409047825 */ /* 0x000fc600078e0202 */
[----:B------:R-:W2:Y:S04]  /*00d0*/  LDG.E R9, desc[UR6][R2.64+0x4] ;  /* 0x0000040602097981 */ /* 0x000ea8000c1e1900 */
[----:B------:R-:W3:Y:S04]  /*00e0*/  LDG.E R10, desc[UR6][R4.64] ;  /* 0x00000006040a7981 */ /* 0x000ee8000c1e1900 */
[----:B------:R-:W3:Y:S01]  /*00f0*/  LDG.E R11, desc[UR6][R4.64+0x4] ;  /* 0x00000406040b7981 */ /* 0x000ee2000c1e1900 */
[----:B------:R-:W0:Y:S01]  /*0100*/  S2UR UR5, SR_CgaCtaId ;  /* 0x00000000000579c3 */ /* 0x000e220000008800 */
[----:B------:R-:W-:-:S02]  /*0110*/  UMOV UR4, 0x400 ;  /* 0x0000040000047882 */ /* 0x000fc40000000000 */
[----:B0-----:R-:W-:-:S06]  /*0120*/  ULEA UR4, UR5, UR4, 0x18 ;  /* 0x0000000405047291 */ /* 0x001fcc000f8ec0ff */
[----:B------:R-:W-:-:S05]  /*0130*/  LEA R7, R7, UR4, 0x9 ;  /* 0x0000000407077c11 */ /* 0x000fca000f8e48ff */
[C---:B------:R-:W-:Y:S01]  /*0140*/  IMAD R0, R6.reuse, 0x8, R7 ;  /* 0x0000000806007824 */ /* 0x040fe200078e0207 */
[----:B------:R-:W-:Y:S02]  /*0150*/  LEA R6, R6, UR4, 0x3 ;  /* 0x0000000406067c11 */ /* 0x000fe4000f8e18ff */
[----:B------:R-:W-:-:S03]  /*0160*/  IADD3 R7, PT, PT, R7, 0x104, RZ ;  /* 0x0000010407077810 */ /* 0x000fc60007ffe0ff */
[----:B------:R-:W-:Y:S01]  /*0170*/  VIADD R6, R6, 0x104 ;  /* 0x0000010406067836 */ /* 0x000fe20000000000 */
[----:B------:R-:W-:Y:S01]  /*0180*/  UMOV UR4, 0x100 ;  /* 0x0000010000047882 */ /* 0x000fe20000000000 */
[----:B--2---:R0:W-:Y:S04]  /*0190*/  STS.64 [R0], R8 ;  /* 0x0000000800007388 */ /* 0x0041e80000000a00 */
[----:B---3--:R0:W-:Y:S01]  /*01a0*/  STS.64 [R0+0x100], R10 ;  /* 0x0001000a00007388 */ /* 0x0081e20000000a00 */
[----:B------:R-:W-:Y:S06]  /*01b0*/  BAR.SYNC.DEFER_BLOCKING 0x0 ;  /* 0x0000000000007b1d */ /* 0x000fec0000010000 */
.L_x_6:
[----:B01----:R-:W-:Y:S01]  /*01c0*/  LDS R11, [R7+-0x104] ;  /* 0xfffefc00070b7984 */ /* 0x003fe20000000800 */
[----:B------:R-:W-:-:S03]  /*01d0*/  UIADD3 UR4, UPT, UPT, UR4, 0x8, URZ ;  /* 0x0000000804047890 */ /* 0x000fc6000fffe0ff */
[----:B------:R-:W0:Y:S01]  /*01e0*/  LDS R8, [R6+-0x104] ;  /* 0xfffefc0006087984 */ /* 0x000e220000000800 */
[----:B------:R-:W-:-:S03]  /*01f0*/  UISETP.NE.AND UP0, UPT, UR4, 0x200, UPT ;  /* 0x000002000400788c */ /* 0x000fc6000bf05270 */
[----:B------:R-:W1:Y:S04]  /*0200*/  LDS R9, [R0] ;  /* 0x0000000000097984 */ /* 0x000e680000000800 */
[----:B------:R-:W-:Y:S01]  /*0210*/  LDS R12, [R0+0x4] ;  /* 0x00000400000c7984 */ /* 0x000fe20000000800 */
[----:B0-----:R-:W-:-:S05]  /*0220*/  IMAD.IADD R10, R11, 0x1, R8 ;  /* 0x000000010b0a7824 */ /* 0x001fca00078e0208 */
[----:B-1----:R-:W-:Y:S02]  /*0230*/  ISETP.GE.AND P0, PT, R10, R9, PT ;  /* 0x000000090a00720c */ /* 0x002fe40003f06270 */
[----:B------:R-:W-:Y:S11]  /*0240*/  LDS R9, [R0+0x100] ;  /* 0x0001000000097984 */ /* 0x000ff60000000800 */
[----:B------:R-:W-:Y:S04]  /*0250*/  @!P0 STS [R0], R10 ;  /* 0x0000000a00008388 */ /* 0x000fe80000000800 */
[----:B------:R-:W-:Y:S04]  /*0260*/  @!P0 LDS R11, [R7+-0x104] ;  /* 0xfffefc00070b8984 */ /* 0x000fe80000000800 */
[----:B------:R-:W0:Y:S04]  /*0270*/  LDS R8, [R6+-0x100] ;  /* 0xffff000006087984 */ /* 0x000e280000000800 */
[----:B------:R-:W-:Y:S01]  /*0280*/  LDS R10, [R0+0x104] ;  /* 0x00010400000a7984 */ /* 0x000fe20000000800 */
[----:B0-----:R-:W-:-:S05]  /*0290*/  IMAD.IADD R13, R8, 0x1, R11 ;  /* 0x00000001080d7824 */ /* 0x001fca00078e020b */
[----:B------:R-:W-:-:S13]  /*02a0*/  ISETP.GE.AND P0, PT, R13, R12, PT ;  /* 0x0000000c0d00720c */ /* 0x000fda0003f06270 */
[----:B------:R-:W-:Y:S04]  /*02b0*/  @!P0 STS [R0+0x4], R13 ;  /* 0x0000040d00008388 */ /* 0x000fe80000000800 */
[----:B------:R-:W-:Y:S04]  /*02c0*/  LDS R11, [R7+-0x4] ;  /* 0xfffffc00070b7984 */ /* 0x000fe80000000800 */
[----:B------:R-:W0:Y:S02]  /*02d0*/  LDS R8, [R6+-0x104] ;  /* 0xfffefc0006087984 */ /* 0x000e240000000800 */
[----:B0-----:R-:W-:-:S04]  /*02e0*/  IADD3 R12, PT, PT, R11, R8, RZ ;  /* 0x000000080b0c7210 */ /* 0x001fc80007ffe0ff */
[----:B------:R-:W-:-:S13]  /*02f0*/  ISETP.GE.AND P0, PT, R12, R9, PT ;  /* 0x000000090c00720c */ /* 0x000fda0003f06270 */
[----:B------:R-:W-:Y:S04]  /*0300*/  @!P0 STS [R0+0x100], R12 ;  /* 0x0001000c00008388 */ /* 0x000fe80000000800 */
[----:B------:R-:W-:Y:S04]  /*0310*/  @!P0 LDS R11, [R7+-0x4] ;  /* 0xfffffc00070b8984 */ /* 0x000fe80000000800 */
[----:B------:R-:W0:Y:S02]  /*0320*/  LDS R8, [R6+-0x100] ;  /* 0xffff000006087984 */ /* 0x000e240000000800 */
[----:B0-----:R-:W-:-:S05]  /*0330*/  IMAD.IADD R15, R8, 0x1, R11 ;  /* 0x00000001080f7824 */ /* 0x001fca00078e020b */
[----:B------:R-:W-:-:S13]  /*0340*/  ISETP.GE.AND P0, PT, R15, R10, PT ;  /* 0x0000000a0f00720c */ /* 0x000fda0003f06270 */
[----:B------:R-:W-:Y:S01]  /*0350*/  @!P0 STS [R0+0x104], R15 ;  /* 0x0001040f00008388 */ /* 0x000fe20000000800 */
[----:B------:R-:W-:Y:S06]  /*0360*/  BAR.SYNC.DEFER_BLOCKING 0x0 ;  /* 0x0000000000007b1d */ /* 0x000fec0000010000 */
[----:B------:R-:W-:Y:S04]  /*0370*/  LDS R11, [R7+-0x100] ;  /* 0xffff0000070b7984 */ /* 0x000fe80000000800 */
[----:B------:R-:W0:Y:S04]  /*0380*/  LDS R8, [R6+-0x4] ;  /* 0xfffffc0006087984 */ /* 0x000e280000000800 */
[----:B------:R-:W1:Y:S04]  /*0390*/  LDS R9, [R0] ;  /* 0x0000000000097984 */ /* 0x000e680000000800 */
[----:B------:R-:W-:Y:S01]  /*03a0*/  LDS R12, [R0+0x4] ;  /* 0x00000400000c7984 */ /* 0x000fe20000000800 */
[----:B0-----:R-:W-:-:S05]  /*03b0*/  IMAD.IADD R10, R11, 0x1, R8 ;  /* 0x000000010b0a7824 */ /* 0x001fca00078e0208 */
[----:B-1----:R-:W-:Y:S02]  /*03c0*/  ISETP.GE.AND P0, PT, R10, R9, PT ;  /* 0x000000090a00720c */ /* 0x002fe40003f06270 */
[----:B------:R-:W-:Y:S11]  /*03d0*/  LDS R9, [R0+0x100] ;  /* 0x0001000000097984 */ /* 0x000ff60000000800 */
[----:B------:R-:W-:Y:S04]  /*03e0*/  @!P0 STS [R0], R10 ;  /* 0x0000000a00008388 */ /* 0x000fe80000000800 */
[----:B------:R-:W-:Y:S04]  /*03f0*/  @!P0 LDS R11, [R7+-0x100] ;  /* 0xffff0000070b8984 */ /* 0x000fe80000000800 */
[----:B------:R-:W0:Y:S04]  /*0400*/  LDS R8, [R6] ;  /* 0x0000000006087984 */ /* 0x000e280000000800 */
[----:B------:R-:W-:Y:S01]  /*0410*/  LDS R10, [R0+0x104] ;  /* 0x00010400000a7984 */ /* 0x000fe20000000800 */
[----:B0-----:R-:W-:-:S04]  /*0420*/  IADD3 R13, PT, PT, R8, R11, RZ ;  /* 0x0000000b080d7210 */ /* 0x001fc80007ffe0ff */
[----:B------:R-:W-:-:S13]  /*0430*/  ISETP.GE.AND P0, PT, R13, R12, PT ;  /* 0x0000000c0d00720c */ /* 0x000fda0003f06270 */
[----:B------:R-:W-:Y:S04]  /*0440*/  @!P0 STS [R0+0x4], R13 ;  /* 0x0000040d00008388 */ /* 0x000fe80000000800 */
[----:B------:R-:W-:Y:S04]  /*0450*/  LDS R11, [R7] ;  /* 0x00000000070b7984 */ /* 0x000fe80000000800 */
[----:B------:R-:W0:Y:S02]  /*0460*/  LDS R8, [R6+-0x4] ;  /* 0xfffffc0006087984 */ /* 0x000e240000000800 */
[----:B0-----:R-:W-:-:S05]  /*0470*/  IMAD.IADD R12, R11, 0x1, R8 ;  /* 0x000000010b0c7824 */ /* 0x001fca00078e0208 */
[----:B------:R-:W-:-:S13]  /*0480*/  ISETP.GE.AND P0, PT, R12, R9, PT ;  /* 0x000000090c00720c */ /* 0x000fda0003f06270 */
[----:B------:R-:W-:Y:S04]  /*0490*/  @!P0 STS [R0+0x100], R12 ;  /* 0x0001000c00008388 */ /* 0x000fe80000000800 */
[----:B------:R0:W-:Y:S04]  /*04a0*/  @!P0 LDS R11, [R7] ;  /* 0x00000000070b8984 */ /* 0x0001e80000000800 */
[----:B------:R1:W2:Y:S01]  /*04b0*/  LDS R8, [R6] ;  /* 0x0000000006087984 */ /* 0x0002a20000000800 */
[----:B0-----:R-:W-:Y:S01]  /*04c0*/  VIADD R7, R7, 0x8 ;  /* 0x0000000807077836 */ /* 0x001fe20000000000 */
[----:B-1----:R-:W-:-:S02]  /*04d0*/  IADD3 R6, PT, PT, R6, 0x200, RZ ;  /* 0x0000020006067810 */ /* 0x002fc40007ffe0ff */
[----:B--2---:R-:W-:-:S04]  /*04e0*/  IADD3 R11, PT, PT, R8, R11, RZ ;  /* 0x0000000b080b7210 */ /* 0x004fc80007ffe0ff */
[----:B------:R-:W-:-:S13]  /*04f0*/  ISETP.GE.AND P0, PT, R11, R10, PT ;  /* 0x0000000a0b00720c */ /* 0x000fda0003f06270 */
[----:B------:R1:W-:Y:S01]  /*0500*/  @!P0 STS [R0+0x104], R11 ;  /* 0x0001040b00008388 */ /* 0x0003e20000000800 */
[----:B------:R-:W-:Y:S06]  /*0510*/  BAR.SYNC.DEFER_BLOCKING 0x0 ;  /* 0x0000000000007b1d */ /* 0x000fec0000010000 */
[----:B------:R-:W-:Y:S05]  /*0520*/  BRA.U UP0, `(.L_x_6) ;  /* 0xfffffffd00247547 */ /* 0x000fea000b83ffff */
[----:B------:R-:W0:Y:S04]  /*0530*/  LDS.64 R6, [R0] ;  /* 0x0000000000067984 */ /* 0x000e280000000a00 */
[----:B------:R-:W2:Y:S04]  /*0540*/  LDS.64 R8, [R0+0x100] ;  /* 0x0001000000087984 */ /* 0x000ea80000000a00 */
[----:B0-----:R-:W-:Y:S04]  /*0550*/  STG.E desc[UR6][R2.64], R6 ;  /* 0x0000000602007986 */ /* 0x001fe8000c101906 */
[----:B------:R-:W-:Y:S04]  /*0560*/  STG.E desc[UR6][R2.64+0x4], R7 ;  /* 0x0000040702007986 */ /* 0x000fe8000c101906 */
[----:B--2---:R-:W-:Y:S04]  /*0570*/  STG.E desc[UR6][R4.64], R8 ;  /* 0x0000000804007986 */ /* 0x004fe8000c101906 */
[----:B------:R-:W-:Y:S01]  /*0580*/  STG.E desc[UR6][R4.64+0x4], R9 ;  /* 0x0000040904007986 */ /* 0x000fe2000c101906 */
[----:B------:R-:W-:Y:S05]  /*0590*/  EXIT ;  /* 0x000000000000794d */ /* 0x000fea0003800000 */
.L_x_7:
        /* <DEDUP_REMOVED lines=14> */
.L_x_10:


//--------------------- .nv.shared._Z16phase3_optimizedPiii --------------------------
	.section	.nv.shared._Z16phase3_optimizedPiii,"aw",@nobits
	.sectionflags	@""
	.align	4
.nv.shared._Z16phase3_optimizedPiii:
	.zero		33792


//--------------------- .nv.shared.reserved.0     --------------------------
	.section	.nv.shared.reserved.0,"aw",@nobits
	.weak		__nv_reservedSMEM_offset_0_alias
	.size		__nv_reservedSMEM_offset_0_alias, 0, 64
	.other		__nv_reservedSMEM_offset_0_alias,@"STO_CUDA_RESERVED_SHARED STV_DEFAULT"
__nv_reservedSMEM_offset_0_alias:
	.zero		0
	.zero		64


//--------------------- .nv.shared._Z16phase2_optimizedPiii --------------------------
	.section	.nv.shared._Z16phase2_optimizedPiii,"aw",@nobits
	.sectionflags	@""
	.align	4
.nv.shared._Z16phase2_optimizedPiii:
	.zero		33792


//--------------------- .nv.shared._Z16phase1_optimizedPiii --------------------------
	.section	.nv.shared._Z16phase1_optimizedPiii,"aw",@nobits
	.sectionflags	@""
	.align	4
.nv.shared._Z16phase1_optimizedPiii:
	.zero		17408


//--------------------- .nv.constant0._Z16phase3_optimizedPiii --------------------------
	.section	.nv.constant0._Z16phase3_optimizedPiii,"a",@progbits
	.sectionflags	@""
	.align	4
.nv.constant0._Z16phase3_optimizedPiii:
	.zero		912


//--------------------- .nv.constant0._Z16phase2_optimizedPiii --------------------------
	.section	.nv.constant0._Z16phase2_optimizedPiii,"a",@progbits
	.sectionflags	@""
	.align	4
.nv.constant0._Z16phase2_optimizedPiii:
	.zero		912


//--------------------- .nv.constant0._Z16phase1_optimizedPiii --------------------------
	.section	.nv.constant0._Z16phase1_optimizedPiii,"a",@progbits
	.sectionflags	@""
	.align	4
.nv.constant0._Z16phase1_optimizedPiii:
	.zero		912


//--------------------- SYMBOLS --------------------------

	.type		.nv.reservedSmem.offset0,@object
	.size		.nv.reservedSmem.offset0,0x4
	.type		.nv.reservedSmem.cap,@object
	.size		.nv.reservedSmem.cap,0x4
